//
// Generated by NVIDIA NVVM Compiler
//
// Compiler Build ID: CL-36424714
// Cuda compilation tools, release 13.0, V13.0.88
// Based on NVVM 20.0.0
//

.version 9.0
.target sm_100
.address_size 64

	// .globl	_Z11cudaAddBiasPfS_S_ii
.extern .shared .align 16 .b8 shared_memory[];

.visible .entry _Z11cudaAddBiasPfS_S_ii(
	.param .u64 .ptr .align 1 _Z11cudaAddBiasPfS_S_ii_param_0,
	.param .u64 .ptr .align 1 _Z11cudaAddBiasPfS_S_ii_param_1,
	.param .u64 .ptr .align 1 _Z11cudaAddBiasPfS_S_ii_param_2,
	.param .u32 _Z11cudaAddBiasPfS_S_ii_param_3,
	.param .u32 _Z11cudaAddBiasPfS_S_ii_param_4
)
{
	.reg .b32 	%r<7>;
	.reg .b32 	%f<4>;
	.reg .b64 	%rd<12>;

	ld.param.u64 	%rd1, [_Z11cudaAddBiasPfS_S_ii_param_0];
	ld.param.u64 	%rd2, [_Z11cudaAddBiasPfS_S_ii_param_1];
	ld.param.u64 	%rd3, [_Z11cudaAddBiasPfS_S_ii_param_2];
	ld.param.u32 	%r1, [_Z11cudaAddBiasPfS_S_ii_param_4];
	cvta.to.global.u64 	%rd4, %rd3;
	cvta.to.global.u64 	%rd5, %rd2;
	cvta.to.global.u64 	%rd6, %rd1;
	mov.u32 	%r2, %ctaid.x;
	mov.u32 	%r3, %tid.x;
	mov.u32 	%r4, %tid.y;
	mad.lo.s32 	%r5, %r1, %r2, %r3;
	mad.lo.s32 	%r6, %r5, %r1, %r4;
	mul.wide.s32 	%rd7, %r6, 4;
	add.s64 	%rd8, %rd6, %rd7;
	ld.global.f32 	%f1, [%rd8];
	mul.wide.u32 	%rd9, %r2, 4;
	add.s64 	%rd10, %rd5, %rd9;
	ld.global.f32 	%f2, [%rd10];
	add.f32 	%f3, %f1, %f2;
	add.s64 	%rd11, %rd4, %rd7;
	st.global.f32 	[%rd11], %f3;
	ret;

}
	// .globl	_Z10cudaConv2DPfS_S_iiii
.visible .entry _Z10cudaConv2DPfS_S_iiii(
	.param .u64 .ptr .align 1 _Z10cudaConv2DPfS_S_iiii_param_0,
	.param .u64 .ptr .align 1 _Z10cudaConv2DPfS_S_iiii_param_1,
	.param .u64 .ptr .align 1 _Z10cudaConv2DPfS_S_iiii_param_2,
	.param .u32 _Z10cudaConv2DPfS_S_iiii_param_3,
	.param .u32 _Z10cudaConv2DPfS_S_iiii_param_4,
	.param .u32 _Z10cudaConv2DPfS_S_iiii_param_5,
	.param .u32 _Z10cudaConv2DPfS_S_iiii_param_6
)
{
	.reg .pred 	%p<19>;
	.reg .b32 	%r<125>;
	.reg .b32 	%f<103>;
	.reg .b64 	%rd<25>;

	ld.param.u64 	%rd4, [_Z10cudaConv2DPfS_S_iiii_param_0];
	ld.param.u64 	%rd5, [_Z10cudaConv2DPfS_S_iiii_param_1];
	ld.param.u64 	%rd3, [_Z10cudaConv2DPfS_S_iiii_param_2];
	ld.param.u32 	%r47, [_Z10cudaConv2DPfS_S_iiii_param_3];
	ld.param.u32 	%r48, [_Z10cudaConv2DPfS_S_iiii_param_5];
	ld.param.u32 	%r49, [_Z10cudaConv2DPfS_S_iiii_param_6];
	cvta.to.global.u64 	%rd1, %rd5;
	cvta.to.global.u64 	%rd2, %rd4;
	mov.u32 	%r1, %ctaid.x;
	mov.u32 	%r2, %ctaid.y;
	mov.u32 	%r3, %tid.x;
	mul.lo.s32 	%r4, %r49, %r49;
	shl.b32 	%r50, %r4, 2;
	mov.u32 	%r51, shared_memory;
	add.s32 	%r5, %r51, %r50;
	setp.lt.s32 	%p1, %r49, 1;
	@%p1 bra 	$L__BB1_14;
	mov.u32 	%r53, %ctaid.z;
	mad.lo.s32 	%r6, %r48, %r53, %r1;
	mad.lo.s32 	%r54, %r47, %r3, %r53;
	mul.lo.s32 	%r7, %r4, %r54;
	and.b32  	%r8, %r49, 7;
	and.b32  	%r9, %r49, 3;
	and.b32  	%r10, %r49, 2147483640;
	and.b32  	%r11, %r49, 1;
	mov.b32 	%r113, 0;
$L__BB1_2:
	setp.lt.u32 	%p2, %r49, 8;
	add.s32 	%r56, %r6, %r113;
	mad.lo.s32 	%r13, %r56, %r48, %r2;
	mul.lo.s32 	%r14, %r113, %r49;
	add.s32 	%r15, %r14, %r7;
	mov.b32 	%r116, 0;
	@%p2 bra 	$L__BB1_5;
	mov.b32 	%r114, 0;
$L__BB1_4:
	.pragma "nounroll";
	add.s32 	%r58, %r13, %r114;
	add.s32 	%r59, %r15, %r114;
	mul.wide.s32 	%rd6, %r58, 4;
	add.s64 	%rd7, %rd2, %rd6;
	ld.global.f32 	%f15, [%rd7];
	add.s32 	%r60, %r114, %r14;
	shl.b32 	%r61, %r60, 2;
	add.s32 	%r63, %r51, %r61;
	st.shared.f32 	[%r63], %f15;
	mul.wide.s32 	%rd8, %r59, 4;
	add.s64 	%rd9, %rd1, %rd8;
	ld.global.f32 	%f16, [%rd9];
	add.s32 	%r64, %r5, %r61;
	st.shared.f32 	[%r64], %f16;
	ld.global.f32 	%f17, [%rd7+4];
	st.shared.f32 	[%r63+4], %f17;
	ld.global.f32 	%f18, [%rd9+4];
	st.shared.f32 	[%r64+4], %f18;
	ld.global.f32 	%f19, [%rd7+8];
	st.shared.f32 	[%r63+8], %f19;
	ld.global.f32 	%f20, [%rd9+8];
	st.shared.f32 	[%r64+8], %f20;
	ld.global.f32 	%f21, [%rd7+12];
	st.shared.f32 	[%r63+12], %f21;
	ld.global.f32 	%f22, [%rd9+12];
	st.shared.f32 	[%r64+12], %f22;
	ld.global.f32 	%f23, [%rd7+16];
	st.shared.f32 	[%r63+16], %f23;
	ld.global.f32 	%f24, [%rd9+16];
	st.shared.f32 	[%r64+16], %f24;
	ld.global.f32 	%f25, [%rd7+20];
	st.shared.f32 	[%r63+20], %f25;
	ld.global.f32 	%f26, [%rd9+20];
	st.shared.f32 	[%r64+20], %f26;
	ld.global.f32 	%f27, [%rd7+24];
	st.shared.f32 	[%r63+24], %f27;
	ld.global.f32 	%f28, [%rd9+24];
	st.shared.f32 	[%r64+24], %f28;
	ld.global.f32 	%f29, [%rd7+28];
	st.shared.f32 	[%r63+28], %f29;
	ld.global.f32 	%f30, [%rd9+28];
	st.shared.f32 	[%r64+28], %f30;
	add.s32 	%r114, %r114, 8;
	setp.ne.s32 	%p3, %r114, %r10;
	mov.u32 	%r116, %r10;
	@%p3 bra 	$L__BB1_4;
$L__BB1_5:
	setp.eq.s32 	%p4, %r8, 0;
	@%p4 bra 	$L__BB1_13;
	add.s32 	%r65, %r8, -1;
	setp.lt.u32 	%p5, %r65, 3;
	@%p5 bra 	$L__BB1_8;
	add.s32 	%r66, %r13, %r116;
	add.s32 	%r67, %r15, %r116;
	mul.wide.s32 	%rd10, %r66, 4;
	add.s64 	%rd11, %rd2, %rd10;
	ld.global.f32 	%f31, [%rd11];
	add.s32 	%r68, %r116, %r14;
	shl.b32 	%r69, %r68, 2;
	add.s32 	%r71, %r51, %r69;
	st.shared.f32 	[%r71], %f31;
	mul.wide.s32 	%rd12, %r67, 4;
	add.s64 	%rd13, %rd1, %rd12;
	ld.global.f32 	%f32, [%rd13];
	add.s32 	%r72, %r5, %r69;
	st.shared.f32 	[%r72], %f32;
	ld.global.f32 	%f33, [%rd11+4];
	st.shared.f32 	[%r71+4], %f33;
	ld.global.f32 	%f34, [%rd13+4];
	st.shared.f32 	[%r72+4], %f34;
	ld.global.f32 	%f35, [%rd11+8];
	st.shared.f32 	[%r71+8], %f35;
	ld.global.f32 	%f36, [%rd13+8];
	st.shared.f32 	[%r72+8], %f36;
	ld.global.f32 	%f37, [%rd11+12];
	st.shared.f32 	[%r71+12], %f37;
	ld.global.f32 	%f38, [%rd13+12];
	st.shared.f32 	[%r72+12], %f38;
	add.s32 	%r116, %r116, 4;
$L__BB1_8:
	setp.eq.s32 	%p6, %r9, 0;
	@%p6 bra 	$L__BB1_13;
	setp.eq.s32 	%p7, %r9, 1;
	@%p7 bra 	$L__BB1_11;
	add.s32 	%r73, %r13, %r116;
	add.s32 	%r74, %r15, %r116;
	mul.wide.s32 	%rd14, %r73, 4;
	add.s64 	%rd15, %rd2, %rd14;
	ld.global.f32 	%f39, [%rd15];
	add.s32 	%r75, %r116, %r14;
	shl.b32 	%r76, %r75, 2;
	add.s32 	%r78, %r51, %r76;
	st.shared.f32 	[%r78], %f39;
	mul.wide.s32 	%rd16, %r74, 4;
	add.s64 	%rd17, %rd1, %rd16;
	ld.global.f32 	%f40, [%rd17];
	add.s32 	%r79, %r5, %r76;
	st.shared.f32 	[%r79], %f40;
	ld.global.f32 	%f41, [%rd15+4];
	st.shared.f32 	[%r78+4], %f41;
	ld.global.f32 	%f42, [%rd17+4];
	st.shared.f32 	[%r79+4], %f42;
	add.s32 	%r116, %r116, 2;
$L__BB1_11:
	setp.eq.s32 	%p8, %r11, 0;
	@%p8 bra 	$L__BB1_13;
	add.s32 	%r80, %r13, %r116;
	add.s32 	%r81, %r15, %r116;
	mul.wide.s32 	%rd18, %r80, 4;
	add.s64 	%rd19, %rd2, %rd18;
	ld.global.f32 	%f43, [%rd19];
	add.s32 	%r82, %r116, %r14;
	shl.b32 	%r83, %r82, 2;
	add.s32 	%r85, %r51, %r83;
	st.shared.f32 	[%r85], %f43;
	mul.wide.s32 	%rd20, %r81, 4;
	add.s64 	%rd21, %rd1, %rd20;
	ld.global.f32 	%f44, [%rd21];
	add.s32 	%r86, %r5, %r83;
	st.shared.f32 	[%r86], %f44;
$L__BB1_13:
	add.s32 	%r113, %r113, 1;
	setp.ne.s32 	%p9, %r113, %r49;
	@%p9 bra 	$L__BB1_2;
$L__BB1_14:
	setp.lt.s32 	%p10, %r49, 1;
	bar.sync 	0;
	mov.f32 	%f101, 0f00000000;
	@%p10 bra 	$L__BB1_28;
	and.b32  	%r24, %r49, 7;
	add.s32 	%r25, %r24, -1;
	and.b32  	%r26, %r49, 3;
	and.b32  	%r27, %r49, 2147483640;
	and.b32  	%r28, %r49, 1;
	neg.s32 	%r29, %r27;
	shl.b32 	%r30, %r49, 2;
	mov.f32 	%f101, 0f00000000;
	mov.b32 	%r118, 0;
$L__BB1_16:
	setp.lt.u32 	%p11, %r49, 8;
	mul.lo.s32 	%r32, %r118, %r49;
	mov.b32 	%r123, 0;
	@%p11 bra 	$L__BB1_19;
	add.s32 	%r90, %r51, 16;
	mad.lo.s32 	%r120, %r30, %r118, %r90;
	shl.b32 	%r91, %r118, 2;
	add.s32 	%r92, %r30, %r91;
	mad.lo.s32 	%r119, %r49, %r92, %r90;
	mov.u32 	%r121, %r29;
$L__BB1_18:
	.pragma "nounroll";
	ld.shared.f32 	%f48, [%r120+-16];
	ld.shared.f32 	%f49, [%r119+-16];
	fma.rn.f32 	%f50, %f48, %f49, %f101;
	ld.shared.f32 	%f51, [%r120+-12];
	ld.shared.f32 	%f52, [%r119+-12];
	fma.rn.f32 	%f53, %f51, %f52, %f50;
	ld.shared.f32 	%f54, [%r120+-8];
	ld.shared.f32 	%f55, [%r119+-8];
	fma.rn.f32 	%f56, %f54, %f55, %f53;
	ld.shared.f32 	%f57, [%r120+-4];
	ld.shared.f32 	%f58, [%r119+-4];
	fma.rn.f32 	%f59, %f57, %f58, %f56;
	ld.shared.f32 	%f60, [%r120];
	ld.shared.f32 	%f61, [%r119];
	fma.rn.f32 	%f62, %f60, %f61, %f59;
	ld.shared.f32 	%f63, [%r120+4];
	ld.shared.f32 	%f64, [%r119+4];
	fma.rn.f32 	%f65, %f63, %f64, %f62;
	ld.shared.f32 	%f66, [%r120+8];
	ld.shared.f32 	%f67, [%r119+8];
	fma.rn.f32 	%f68, %f66, %f67, %f65;
	ld.shared.f32 	%f69, [%r120+12];
	ld.shared.f32 	%f70, [%r119+12];
	fma.rn.f32 	%f101, %f69, %f70, %f68;
	add.s32 	%r121, %r121, 8;
	add.s32 	%r120, %r120, 32;
	add.s32 	%r119, %r119, 32;
	setp.ne.s32 	%p12, %r121, 0;
	mov.u32 	%r123, %r27;
	@%p12 bra 	$L__BB1_18;
$L__BB1_19:
	setp.eq.s32 	%p13, %r24, 0;
	@%p13 bra 	$L__BB1_27;
	setp.lt.u32 	%p14, %r25, 3;
	@%p14 bra 	$L__BB1_22;
	add.s32 	%r93, %r123, %r32;
	shl.b32 	%r94, %r93, 2;
	add.s32 	%r96, %r51, %r94;
	ld.shared.f32 	%f72, [%r96];
	add.s32 	%r97, %r5, %r94;
	ld.shared.f32 	%f73, [%r97];
	fma.rn.f32 	%f74, %f72, %f73, %f101;
	ld.shared.f32 	%f75, [%r96+4];
	ld.shared.f32 	%f76, [%r97+4];
	fma.rn.f32 	%f77, %f75, %f76, %f74;
	ld.shared.f32 	%f78, [%r96+8];
	ld.shared.f32 	%f79, [%r97+8];
	fma.rn.f32 	%f80, %f78, %f79, %f77;
	ld.shared.f32 	%f81, [%r96+12];
	ld.shared.f32 	%f82, [%r97+12];
	fma.rn.f32 	%f101, %f81, %f82, %f80;
	add.s32 	%r123, %r123, 4;
$L__BB1_22:
	setp.eq.s32 	%p15, %r26, 0;
	@%p15 bra 	$L__BB1_27;
	setp.eq.s32 	%p16, %r26, 1;
	@%p16 bra 	$L__BB1_25;
	add.s32 	%r98, %r123, %r32;
	shl.b32 	%r99, %r98, 2;
	add.s32 	%r101, %r51, %r99;
	ld.shared.f32 	%f84, [%r101];
	add.s32 	%r102, %r5, %r99;
	ld.shared.f32 	%f85, [%r102];
	fma.rn.f32 	%f86, %f84, %f85, %f101;
	ld.shared.f32 	%f87, [%r101+4];
	ld.shared.f32 	%f88, [%r102+4];
	fma.rn.f32 	%f101, %f87, %f88, %f86;
	add.s32 	%r123, %r123, 2;
$L__BB1_25:
	setp.eq.s32 	%p17, %r28, 0;
	@%p17 bra 	$L__BB1_27;
	add.s32 	%r103, %r123, %r32;
	shl.b32 	%r104, %r103, 2;
	add.s32 	%r106, %r51, %r104;
	ld.shared.f32 	%f89, [%r106];
	add.s32 	%r107, %r5, %r104;
	ld.shared.f32 	%f90, [%r107];
	fma.rn.f32 	%f101, %f89, %f90, %f101;
$L__BB1_27:
	add.s32 	%r118, %r118, 1;
	setp.ne.s32 	%p18, %r118, %r49;
	@%p18 bra 	$L__BB1_16;
$L__BB1_28:
	sub.s32 	%r108, %r48, %r49;
	cvta.to.global.u64 	%rd22, %rd3;
	mad.lo.s32 	%r109, %r3, %r108, %r3;
	add.s32 	%r110, %r109, %r1;
	mad.lo.s32 	%r111, %r110, %r108, %r110;
	add.s32 	%r112, %r111, %r2;
	mul.wide.s32 	%rd23, %r112, 4;
	add.s64 	%rd24, %rd22, %rd23;
	ld.global.f32 	%f91, [%rd24];
	add.f32 	%f92, %f101, %f91;
	st.global.f32 	[%rd24], %f92;
	ret;

}
	// .globl	_Z10cudaTanh3DPfS_ii
.visible .entry _Z10cudaTanh3DPfS_ii(
	.param .u64 .ptr .align 1 _Z10cudaTanh3DPfS_ii_param_0,
	.param .u64 .ptr .align 1 _Z10cudaTanh3DPfS_ii_param_1,
	.param .u32 _Z10cudaTanh3DPfS_ii_param_2,
	.param .u32 _Z10cudaTanh3DPfS_ii_param_3
)
{
	.reg .pred 	%p<3>;
	.reg .b32 	%r<7>;
	.reg .b32 	%f<17>;
	.reg .b64 	%rd<8>;

	ld.param.u64 	%rd1, [_Z10cudaTanh3DPfS_ii_param_0];
	ld.param.u64 	%rd2, [_Z10cudaTanh3DPfS_ii_param_1];
	ld.param.u32 	%r1, [_Z10cudaTanh3DPfS_ii_param_3];
	cvta.to.global.u64 	%rd3, %rd2;
	cvta.to.global.u64 	%rd4, %rd1;
	mov.u32 	%r2, %ctaid.x;
	mov.u32 	%r3, %tid.x;
	mov.u32 	%r4, %tid.y;
	mad.lo.s32 	%r5, %r1, %r2, %r3;
	mad.lo.s32 	%r6, %r5, %r1, %r4;
	mul.wide.s32 	%rd5, %r6, 4;
	add.s64 	%rd6, %rd4, %rd5;
	ld.global.f32 	%f1, [%rd6];
	abs.f32 	%f2, %f1;
	mul.f32 	%f3, %f2, 0f4038AA3B;
	ex2.approx.ftz.f32 	%f4, %f3;
	add.f32 	%f5, %f4, 0f3F800000;
	rcp.approx.ftz.f32 	%f6, %f5;
	fma.rn.f32 	%f7, %f6, 0fC0000000, 0f3F800000;
	setp.ge.f32 	%p1, %f2, 0f41102CB4;
	selp.f32 	%f8, 0f3F800000, %f7, %p1;
	copysign.f32 	%f9, %f1, %f8;
	mul.f32 	%f10, %f1, %f1;
	fma.rn.f32 	%f11, %f10, 0f3C80F082, 0fBD563CAE;
	fma.rn.f32 	%f12, %f11, %f10, 0f3E085941;
	fma.rn.f32 	%f13, %f12, %f10, 0fBEAAA9ED;
	fma.rn.f32 	%f14, %f13, %f10, 0f00000000;
	fma.rn.f32 	%f15, %f14, %f1, %f1;
	setp.ge.f32 	%p2, %f2, 0f3F19999A;
	selp.f32 	%f16, %f9, %f15, %p2;
	add.s64 	%rd7, %rd3, %rd5;
	st.global.f32 	[%rd7], %f16;
	ret;

}
	// .globl	_Z19cudaAveragePooling2PfS_ii
.visible .entry _Z19cudaAveragePooling2PfS_ii(
	.param .u64 .ptr .align 1 _Z19cudaAveragePooling2PfS_ii_param_0,
	.param .u64 .ptr .align 1 _Z19cudaAveragePooling2PfS_ii_param_1,
	.param .u32 _Z19cudaAveragePooling2PfS_ii_param_2,
	.param .u32 _Z19cudaAveragePooling2PfS_ii_param_3
)
{
	.reg .b32 	%r<16>;
	.reg .b32 	%f<10>;
	.reg .b64 	%rd<18>;

	ld.param.u64 	%rd1, [_Z19cudaAveragePooling2PfS_ii_param_0];
	ld.param.u64 	%rd2, [_Z19cudaAveragePooling2PfS_ii_param_1];
	ld.param.u32 	%r1, [_Z19cudaAveragePooling2PfS_ii_param_3];
	cvta.to.global.u64 	%rd3, %rd1;
	shr.u32 	%r2, %r1, 31;
	add.s32 	%r3, %r1, %r2;
	shr.s32 	%r4, %r3, 1;
	mov.u32 	%r5, %ctaid.x;
	mov.u32 	%r6, %tid.x;
	mov.u32 	%r7, %tid.y;
	mad.lo.s32 	%r8, %r4, %r5, %r6;
	mad.lo.s32 	%r9, %r8, %r4, %r7;
	mul.lo.s32 	%r10, %r1, %r5;
	mul.lo.s32 	%r11, %r10, %r1;
	cvt.s64.s32 	%rd4, %r11;
	shl.b32 	%r12, %r7, 1;
	cvt.u64.u32 	%rd5, %r12;
	add.s64 	%rd6, %rd4, %rd5;
	mul.lo.s32 	%r13, %r6, %r1;
	shl.b32 	%r14, %r13, 1;
	cvt.s64.s32 	%rd7, %r14;
	add.s64 	%rd8, %rd6, %rd7;
	shl.b64 	%rd9, %rd8, 2;
	add.s64 	%rd10, %rd3, %rd9;
	ld.global.f32 	%f1, [%rd10];
	add.f32 	%f2, %f1, 0f00000000;
	ld.global.f32 	%f3, [%rd10+4];
	add.f32 	%f4, %f2, %f3;
	add.s32 	%r15, %r14, %r1;
	cvt.s64.s32 	%rd11, %r15;
	add.s64 	%rd12, %rd6, %rd11;
	shl.b64 	%rd13, %rd12, 2;
	add.s64 	%rd14, %rd3, %rd13;
	ld.global.f32 	%f5, [%rd14];
	add.f32 	%f6, %f4, %f5;
	ld.global.f32 	%f7, [%rd14+4];
	add.f32 	%f8, %f6, %f7;
	cvta.to.global.u64 	%rd15, %rd2;
	mul.f32 	%f9, %f8, 0f3E800000;
	mul.wide.s32 	%rd16, %r9, 4;
	add.s64 	%rd17, %rd15, %rd16;
	st.global.f32 	[%rd17], %f9;
	ret;

}


// ===== COMPILED SASS (sm_100) =====

	.target	sm_100

	.elftype	@"ET_EXEC"


//--------------------- .note.nv.tkinfo           --------------------------
	.section	.note.nv.tkinfo,"",@"SHT_NOTE"
	.sectionflags	@"SHF_NOTE_NV_TKINFO"
	.tkinfo
        /*0018*/ 	.word	0x00000002
        /*0030*/ 	.string	""
        /*0030*/ 	.string	"ptxas"
        /*0030*/ 	.string	"Cuda compilation tools, release 13.0, V13.0.88"
        /*0030*/ 	.string	"Build cuda_13.0.r13.0/compiler.36424714_0"
        /*0030*/ 	.string	"-arch sm_100 -m 64 "



//--------------------- .note.nv.cuinfo           --------------------------
	.section	.note.nv.cuinfo,"",@"SHT_NOTE"
	.sectionflags	@"SHF_NOTE_NV_CUINFO"
        /*0018*/ 	.short	0x0002
        /*001a*/ 	.short	0x0064
        /*001c*/ 	.short	0x0082
	.zero		2


//--------------------- .nv.info                  --------------------------
	.section	.nv.info,"",@"SHT_CUDA_INFO"
	.align	4


	//----- nvinfo : EIATTR_REGCOUNT
	.align		4
        /*0000*/ 	.byte	0x04, 0x2f
        /*0002*/ 	.short	(.L_1 - .L_0)
	.align		4
.L_0:
        /*0004*/ 	.word	index@(_Z11cudaAddBiasPfS_S_ii)
        /*0008*/ 	.word	0x0000000c


	//----- nvinfo : EIATTR_FRAME_SIZE
	.align		4
.L_1:
        /*000c*/ 	.byte	0x04, 0x11
        /*000e*/ 	.short	(.L_3 - .L_2)
	.align		4
.L_2:
        /*0010*/ 	.word	index@(_Z11cudaAddBiasPfS_S_ii)
        /*0014*/ 	.word	0x00000000


	//----- nvinfo : EIATTR_REGCOUNT
	.align		4
.L_3:
        /*0018*/ 	.byte	0x04, 0x2f
        /*001a*/ 	.short	(.L_5 - .L_4)
	.align		4
.L_4:
        /*001c*/ 	.word	index@(_Z10cudaConv2DPfS_S_iiii)
        /*0020*/ 	.word	0x00000020


	//----- nvinfo : EIATTR_FRAME_SIZE
	.align		4
.L_5:
        /*0024*/ 	.byte	0x04, 0x11
        /*0026*/ 	.short	(.L_7 - .L_6)
	.align		4
.L_6:
        /*0028*/ 	.word	index@(_Z10cudaConv2DPfS_S_iiii)
        /*002c*/ 	.word	0x00000000


	//----- nvinfo : EIATTR_REGCOUNT
	.align		4
.L_7:
        /*0030*/ 	.byte	0x04, 0x2f
        /*0032*/ 	.short	(.L_9 - .L_8)
	.align		4
.L_8:
        /*0034*/ 	.word	index@(_Z10cudaTanh3DPfS_ii)
        /*0038*/ 	.word	0x0000000e


	//----- nvinfo : EIATTR_FRAME_SIZE
	.align		4
.L_9:
        /*003c*/ 	.byte	0x04, 0x11
        /*003e*/ 	.short	(.L_11 - .L_10)
	.align		4
.L_10:
        /*0040*/ 	.word	index@(_Z10cudaTanh3DPfS_ii)
        /*0044*/ 	.word	0x00000000


	//----- nvinfo : EIATTR_REGCOUNT
	.align		4
.L_11:
        /*0048*/ 	.byte	0x04, 0x2f
        /*004a*/ 	.short	(.L_13 - .L_12)
	.align		4
.L_12:
        /*004c*/ 	.word	index@(_Z19cudaAveragePooling2PfS_ii)
        /*0050*/ 	.word	0x00000012


	//----- nvinfo : EIATTR_FRAME_SIZE
	.align		4
.L_13:
        /*0054*/ 	.byte	0x04, 0x11
        /*0056*/ 	.short	(.L_15 - .L_14)
	.align		4
.L_14:
        /*0058*/ 	.word	index@(_Z19cudaAveragePooling2PfS_ii)
        /*005c*/ 	.word	0x00000000


	//----- nvinfo : EIATTR_MIN_STACK_SIZE
	.align		4
.L_15:
        /*0060*/ 	.byte	0x04, 0x12
        /*0062*/ 	.short	(.L_17 - .L_16)
	.align		4
.L_16:
        /*0064*/ 	.word	index@(_Z19cudaAveragePooling2PfS_ii)
        /*0068*/ 	.word	0x00000000


	//----- nvinfo : EIATTR_MIN_STACK_SIZE
	.align		4
.L_17:
        /*006c*/ 	.byte	0x04, 0x12
        /*006e*/ 	.short	(.L_19 - .L_18)
	.align		4
.L_18:
        /*0070*/ 	.word	index@(_Z10cudaTanh3DPfS_ii)
        /*0074*/ 	.word	0x00000000


	//----- nvinfo : EIATTR_MIN_STACK_SIZE
	.align		4
.L_19:
        /*0078*/ 	.byte	0x04, 0x12
        /*007a*/ 	.short	(.L_21 - .L_20)
	.align		4
.L_20:
        /*007c*/ 	.word	index@(_Z10cudaConv2DPfS_S_iiii)
        /*0080*/ 	.word	0x00000000


	//----- nvinfo : EIATTR_MIN_STACK_SIZE
	.align		4
.L_21:
        /*0084*/ 	.byte	0x04, 0x12
        /*0086*/ 	.short	(.L_23 - .L_22)
	.align		4
.L_22:
        /*0088*/ 	.word	index@(_Z11cudaAddBiasPfS_S_ii)
        /*008c*/ 	.word	0x00000000
.L_23:


//--------------------- .nv.compat                --------------------------
	.section	.nv.compat,"",@"SHT_CUDA_COMPAT_INFO"
	.align	4
        /*0000*/ 	.byte	0x02, 0x09, 0x00, 0x00, 0x02, 0x02, 0x01, 0x00, 0x02, 0x05, 0x05, 0x00, 0x03, 0x07, 0x01, 0x01
        /*0010*/ 	.byte	0x02, 0x03, 0x00, 0x00, 0x02, 0x06, 0x01, 0x00, 0x04, 0x0b, 0x08, 0x00, 0x01, 0x00, 0x00, 0x00
        /*0020*/ 	.byte	0x00, 0x00, 0x00, 0x00


//--------------------- .nv.info._Z19cudaAveragePooling2PfS_ii --------------------------
	.section	.nv.info._Z19cudaAveragePooling2PfS_ii,"",@"SHT_CUDA_INFO"
	.sectionflags	@""
	.align	4


	//----- nvinfo : EIATTR_CUDA_API_VERSION
	.align		4
        /*0000*/ 	.byte	0x04, 0x37
        /*0002*/ 	.short	(.L_25 - .L_24)
.L_24:
        /*0004*/ 	.word	0x00000082


	//----- nvinfo : EIATTR_KPARAM_INFO
	.align		4
.L_25:
        /*0008*/ 	.byte	0x04, 0x17
        /*000a*/ 	.short	(.L_27 - .L_26)
.L_26:
        /*000c*/ 	.word	0x00000000
        /*0010*/ 	.short	0x0003
        /*0012*/ 	.short	0x0014
        /*0014*/ 	.byte	0x00, 0xf0, 0x11, 0x00


	//----- nvinfo : EIATTR_KPARAM_INFO
	.align		4
.L_27:
        /*0018*/ 	.byte	0x04, 0x17
        /*001a*/ 	.short	(.L_29 - .L_28)
.L_28:
        /*001c*/ 	.word	0x00000000
        /*0020*/ 	.short	0x0002
        /*0022*/ 	.short	0x0010
        /*0024*/ 	.byte	0x00, 0xf0, 0x11, 0x00


	//----- nvinfo : EIATTR_KPARAM_INFO
	.align		4
.L_29:
        /*0028*/ 	.byte	0x04, 0x17
        /*002a*/ 	.short	(.L_31 - .L_30)
.L_30:
        /*002c*/ 	.word	0x00000000
        /*0030*/ 	.short	0x0001
        /*0032*/ 	.short	0x0008
        /*0034*/ 	.byte	0x00, 0xf5, 0x21, 0x00


	//----- nvinfo : EIATTR_KPARAM_INFO
	.align		4
.L_31:
        /*0038*/ 	.byte	0x04, 0x17
        /*003a*/ 	.short	(.L_33 - .L_32)
.L_32:
        /*003c*/ 	.word	0x00000000
        /*0040*/ 	.short	0x0000
        /*0042*/ 	.short	0x0000
        /*0044*/ 	.byte	0x00, 0xf5, 0x21, 0x00


	//----- nvinfo : EIATTR_SPARSE_MMA_MASK
	.align		4
.L_33:
        /*0048*/ 	.byte	0x03, 0x50
        /*004a*/ 	.short	0x0000


	//----- nvinfo : EIATTR_MAXREG_COUNT
	.align		4
        /*004c*/ 	.byte	0x03, 0x1b
        /*004e*/ 	.short	0x00ff


	//----- nvinfo : EIATTR_MERCURY_ISA_VERSION
	.align		4
        /*0050*/ 	.byte	0x03, 0x5f
        /*0052*/ 	.short	0x0101


	//----- nvinfo : EIATTR_VRC_CTA_INIT_COUNT
	.align		4
        /*0054*/ 	.byte	0x02, 0x4a
	.zero		1
	.zero		1


	//----- nvinfo : EIATTR_EXIT_INSTR_OFFSETS
	.align		4
        /*0058*/ 	.byte	0x04, 0x1c
        /*005a*/ 	.short	(.L_35 - .L_34)


	//   ....[0]....
.L_34:
        /*005c*/ 	.word	0x00000260


	//----- nvinfo : EIATTR_CBANK_PARAM_SIZE
	.align		4
.L_35:
        /*0060*/ 	.byte	0x03, 0x19
        /*0062*/ 	.short	0x0018


	//----- nvinfo : EIATTR_PARAM_CBANK
	.align		4
        /*0064*/ 	.byte	0x04, 0x0a
        /*0066*/ 	.short	(.L_37 - .L_36)
	.align		4
.L_36:
        /*0068*/ 	.word	index@(.nv.constant0._Z19cudaAveragePooling2PfS_ii)
        /*006c*/ 	.short	0x0380
        /*006e*/ 	.short	0x0018


	//----- nvinfo : EIATTR_SW_WAR
	.align		4
.L_37:
        /*0070*/ 	.byte	0x04, 0x36
        /*0072*/ 	.short	(.L_39 - .L_38)
.L_38:
        /*0074*/ 	.word	0x00000008
.L_39:


//--------------------- .nv.info._Z10cudaTanh3DPfS_ii --------------------------
	.section	.nv.info._Z10cudaTanh3DPfS_ii,"",@"SHT_CUDA_INFO"
	.sectionflags	@""
	.align	4


	//----- nvinfo : EIATTR_CUDA_API_VERSION
	.align		4
        /*0000*/ 	.byte	0x04, 0x37
        /*0002*/ 	.short	(.L_41 - .L_40)
.L_40:
        /*0004*/ 	.word	0x00000082


	//----- nvinfo : EIATTR_KPARAM_INFO
	.align		4
.L_41:
        /*0008*/ 	.byte	0x04, 0x17
        /*000a*/ 	.short	(.L_43 - .L_42)
.L_42:
        /*000c*/ 	.word	0x00000000
        /*0010*/ 	.short	0x0003
        /*0012*/ 	.short	0x0014
        /*0014*/ 	.byte	0x00, 0xf0, 0x11, 0x00


	//----- nvinfo : EIATTR_KPARAM_INFO
	.align		4
.L_43:
        /*0018*/ 	.byte	0x04, 0x17
        /*001a*/ 	.short	(.L_45 - .L_44)
.L_44:
        /*001c*/ 	.word	0x00000000
        /*0020*/ 	.short	0x0002
        /*0022*/ 	.short	0x0010
        /*0024*/ 	.byte	0x00, 0xf0, 0x11, 0x00


	//----- nvinfo : EIATTR_KPARAM_INFO
	.align		4
.L_45:
        /*0028*/ 	.byte	0x04, 0x17
        /*002a*/ 	.short	(.L_47 - .L_46)
.L_46:
        /*002c*/ 	.word	0x00000000
        /*0030*/ 	.short	0x0001
        /*0032*/ 	.short	0x0008
        /*0034*/ 	.byte	0x00, 0xf5, 0x21, 0x00


	//----- nvinfo : EIATTR_KPARAM_INFO
	.align		4
.L_47:
        /*0038*/ 	.byte	0x04, 0x17
        /*003a*/ 	.short	(.L_49 - .L_48)
.L_48:
        /*003c*/ 	.word	0x00000000
        /*0040*/ 	.short	0x0000
        /*0042*/ 	.short	0x0000
        /*0044*/ 	.byte	0x00, 0xf5, 0x21, 0x00


	//----- nvinfo : EIATTR_SPARSE_MMA_MASK
	.align		4
.L_49:
        /*0048*/ 	.byte	0x03, 0x50
        /*004a*/ 	.short	0x0000


	//----- nvinfo : EIATTR_MAXREG_COUNT
	.align		4
        /*004c*/ 	.byte	0x03, 0x1b
        /*004e*/ 	.short	0x00ff


	//----- nvinfo : EIATTR_MERCURY_ISA_VERSION
	.align		4
        /*0050*/ 	.byte	0x03, 0x5f
        /*0052*/ 	.short	0x0101


	//----- nvinfo : EIATTR_VRC_CTA_INIT_COUNT
	.align		4
        /*0054*/ 	.byte	0x02, 0x4a
	.zero		1
	.zero		1


	//----- nvinfo : EIATTR_EXIT_INSTR_OFFSETS
	.align		4
        /*0058*/ 	.byte	0x04, 0x1c
        /*005a*/ 	.short	(.L_51 - .L_50)


	//   ....[0]....
.L_50:
        /*005c*/ 	.word	0x000001f0


	//----- nvinfo : EIATTR_CBANK_PARAM_SIZE
	.align		4
.L_51:
        /*0060*/ 	.byte	0x03, 0x19
        /*0062*/ 	.short	0x0018


	//----- nvinfo : EIATTR_PARAM_CBANK
	.align		4
        /*0064*/ 	.byte	0x04, 0x0a
        /*0066*/ 	.short	(.L_53 - .L_52)
	.align		4
.L_52:
        /*0068*/ 	.word	index@(.nv.constant0._Z10cudaTanh3DPfS_ii)
        /*006c*/ 	.short	0x0380
        /*006e*/ 	.short	0x0018


	//----- nvinfo : EIATTR_SW_WAR
	.align		4
.L_53:
        /*0070*/ 	.byte	0x04, 0x36
        /*0072*/ 	.short	(.L_55 - .L_54)
.L_54:
        /*0074*/ 	.word	0x00000008
.L_55:


//--------------------- .nv.info._Z10cudaConv2DPfS_S_iiii --------------------------
	.section	.nv.info._Z10cudaConv2DPfS_S_iiii,"",@"SHT_CUDA_INFO"
	.sectionflags	@""
	.align	4


	//----- nvinfo : EIATTR_CUDA_API_VERSION
	.align		4
        /*0000*/ 	.byte	0x04, 0x37
        /*0002*/ 	.short	(.L_57 - .L_56)
.L_56:
        /*0004*/ 	.word	0x00000082


	//----- nvinfo : EIATTR_KPARAM_INFO
	.align		4
.L_57:
        /*0008*/ 	.byte	0x04, 0x17
        /*000a*/ 	.short	(.L_59 - .L_58)
.L_58:
        /*000c*/ 	.word	0x00000000
        /*0010*/ 	.short	0x0006
        /*0012*/ 	.short	0x0024
        /*0014*/ 	.byte	0x00, 0xf0, 0x11, 0x00


	//----- nvinfo : EIATTR_KPARAM_INFO
	.align		4
.L_59:
        /*0018*/ 	.byte	0x04, 0x17
        /*001a*/ 	.short	(.L_61 - .L_60)
.L_60:
        /*001c*/ 	.word	0x00000000
        /*0020*/ 	.short	0x0005
        /*0022*/ 	.short	0x0020
        /*0024*/ 	.byte	0x00, 0xf0, 0x11, 0x00


	//----- nvinfo : EIATTR_KPARAM_INFO
	.align		4
.L_61:
        /*0028*/ 	.byte	0x04, 0x17
        /*002a*/ 	.short	(.L_63 - .L_62)
.L_62:
        /*002c*/ 	.word	0x00000000
        /*0030*/ 	.short	0x0004
        /*0032*/ 	.short	0x001c
        /*0034*/ 	.byte	0x00, 0xf0, 0x11, 0x00


	//----- nvinfo : EIATTR_KPARAM_INFO
	.align		4
.L_63:
        /*0038*/ 	.byte	0x04, 0x17
        /*003a*/ 	.short	(.L_65 - .L_64)
.L_64:
        /*003c*/ 	.word	0x00000000
        /*0040*/ 	.short	0x0003
        /*0042*/ 	.short	0x0018
        /*0044*/ 	.byte	0x00, 0xf0, 0x11, 0x00


	//----- nvinfo : EIATTR_KPARAM_INFO
	.align		4
.L_65:
        /*0048*/ 	.byte	0x04, 0x17
        /*004a*/ 	.short	(.L_67 - .L_66)
.L_66:
        /*004c*/ 	.word	0x00000000
        /*0050*/ 	.short	0x0002
        /*0052*/ 	.short	0x0010
        /*0054*/ 	.byte	0x00, 0xf5, 0x21, 0x00


	//----- nvinfo : EIATTR_KPARAM_INFO
	.align		4
.L_67:
        /*0058*/ 	.byte	0x04, 0x17
        /*005a*/ 	.short	(.L_69 - .L_68)
.L_68:
        /*005c*/ 	.word	0x00000000
        /*0060*/ 	.short	0x0001
        /*0062*/ 	.short	0x0008
        /*0064*/ 	.byte	0x00, 0xf5, 0x21, 0x00


	//----- nvinfo : EIATTR_KPARAM_INFO
	.align		4
.L_69:
        /*0068*/ 	.byte	0x04, 0x17
        /*006a*/ 	.short	(.L_71 - .L_70)
.L_70:
        /*006c*/ 	.word	0x00000000
        /*0070*/ 	.short	0x0000
        /*0072*/ 	.short	0x0000
        /*0074*/ 	.byte	0x00, 0xf5, 0x21, 0x00


	//----- nvinfo : EIATTR_SPARSE_MMA_MASK
	.align		4
.L_71:
        /*0078*/ 	.byte	0x03, 0x50
        /*007a*/ 	.short	0x0000


	//----- nvinfo : EIATTR_MAXREG_COUNT
	.align		4
        /*007c*/ 	.byte	0x03, 0x1b
        /*007e*/ 	.short	0x00ff


	//----- nvinfo : EIATTR_NUM_BARRIERS
	.align		4
        /*0080*/ 	.byte	0x02, 0x4c
        /*0082*/ 	.byte	0x01
	.zero		1


	//----- nvinfo : EIATTR_MERCURY_ISA_VERSION
	.align		4
        /*0084*/ 	.byte	0x03, 0x5f
        /*0086*/ 	.short	0x0101


	//----- nvinfo : EIATTR_VRC_CTA_INIT_COUNT
	.align		4
        /*0088*/ 	.byte	0x02, 0x4a
	.zero		1
	.zero		1


	//----- nvinfo : EIATTR_EXIT_INSTR_OFFSETS
	.align		4
        /*008c*/ 	.byte	0x04, 0x1c
        /*008e*/ 	.short	(.L_73 - .L_72)


	//   ....[0]....
.L_72:
        /*0090*/ 	.word	0x00000fd0


	//----- nvinfo : EIATTR_CBANK_PARAM_SIZE
	.align		4
.L_73:
        /*0094*/ 	.byte	0x03, 0x19
        /*0096*/ 	.short	0x0028


	//----- nvinfo : EIATTR_PARAM_CBANK
	.align		4
        /*0098*/ 	.byte	0x04, 0x0a
        /*009a*/ 	.short	(.L_75 - .L_74)
	.align		4
.L_74:
        /*009c*/ 	.word	index@(.nv.constant0._Z10cudaConv2DPfS_S_iiii)
        /*00a0*/ 	.short	0x0380
        /*00a2*/ 	.short	0x0028


	//----- nvinfo : EIATTR_SW_WAR
	.align		4
.L_75:
        /*00a4*/ 	.byte	0x04, 0x36
        /*00a6*/ 	.short	(.L_77 - .L_76)
.L_76:
        /*00a8*/ 	.word	0x00000008
.L_77:


//--------------------- .nv.info._Z11cudaAddBiasPfS_S_ii --------------------------
	.section	.nv.info._Z11cudaAddBiasPfS_S_ii,"",@"SHT_CUDA_INFO"
	.sectionflags	@""
	.align	4


	//----- nvinfo : EIATTR_CUDA_API_VERSION
	.align		4
        /*0000*/ 	.byte	0x04, 0x37
        /*0002*/ 	.short	(.L_79 - .L_78)
.L_78:
        /*0004*/ 	.word	0x00000082


	//----- nvinfo : EIATTR_KPARAM_INFO
	.align		4
.L_79:
        /*0008*/ 	.byte	0x04, 0x17
        /*000a*/ 	.short	(.L_81 - .L_80)
.L_80:
        /*000c*/ 	.word	0x00000000
        /*0010*/ 	.short	0x0004
        /*0012*/ 	.short	0x001c
        /*0014*/ 	.byte	0x00, 0xf0, 0x11, 0x00


	//----- nvinfo : EIATTR_KPARAM_INFO
	.align		4
.L_81:
        /*0018*/ 	.byte	0x04, 0x17
        /*001a*/ 	.short	(.L_83 - .L_82)
.L_82:
        /*001c*/ 	.word	0x00000000
        /*0020*/ 	.short	0x0003
        /*0022*/ 	.short	0x0018
        /*0024*/ 	.byte	0x00, 0xf0, 0x11, 0x00


	//----- nvinfo : EIATTR_KPARAM_INFO
	.align		4
.L_83:
        /*0028*/ 	.byte	0x04, 0x17
        /*002a*/ 	.short	(.L_85 - .L_84)
.L_84:
        /*002c*/ 	.word	0x00000000
        /*0030*/ 	.short	0x0002
        /*0032*/ 	.short	0x0010
        /*0034*/ 	.byte	0x00, 0xf5, 0x21, 0x00


	//----- nvinfo : EIATTR_KPARAM_INFO
	.align		4
.L_85:
        /*0038*/ 	.byte	0x04, 0x17
        /*003a*/ 	.short	(.L_87 - .L_86)
.L_86:
        /*003c*/ 	.word	0x00000000
        /*0040*/ 	.short	0x0001
        /*0042*/ 	.short	0x0008
        /*0044*/ 	.byte	0x00, 0xf5, 0x21, 0x00


	//----- nvinfo : EIATTR_KPARAM_INFO
	.align		4
.L_87:
        /*0048*/ 	.byte	0x04, 0x17
        /*004a*/ 	.short	(.L_89 - .L_88)
.L_88:
        /*004c*/ 	.word	0x00000000
        /*0050*/ 	.short	0x0000
        /*0052*/ 	.short	0x0000
        /*0054*/ 	.byte	0x00, 0xf5, 0x21, 0x00


	//----- nvinfo : EIATTR_SPARSE_MMA_MASK
	.align		4
.L_89:
        /*0058*/ 	.byte	0x03, 0x50
        /*005a*/ 	.short	0x0000


	//----- nvinfo : EIATTR_MAXREG_COUNT
	.align		4
        /*005c*/ 	.byte	0x03, 0x1b
        /*005e*/ 	.short	0x00ff


	//----- nvinfo : EIATTR_MERCURY_ISA_VERSION
	.align		4
        /*0060*/ 	.byte	0x03, 0x5f
        /*0062*/ 	.short	0x0101


	//----- nvinfo : EIATTR_VRC_CTA_INIT_COUNT
	.align		4
        /*0064*/ 	.byte	0x02, 0x4a
	.zero		1
	.zero		1


	//----- nvinfo : EIATTR_EXIT_INSTR_OFFSETS
	.align		4
        /*0068*/ 	.byte	0x04, 0x1c
        /*006a*/ 	.short	(.L_91 - .L_90)


	//   ....[0]....
.L_90:
        /*006c*/ 	.word	0x00000120


	//----- nvinfo : EIATTR_CBANK_PARAM_SIZE
	.align		4
.L_91:
        /*0070*/ 	.byte	0x03, 0x19
        /*0072*/ 	.short	0x0020


	//----- nvinfo : EIATTR_PARAM_CBANK
	.align		4
        /*0074*/ 	.byte	0x04, 0x0a
        /*0076*/ 	.short	(.L_93 - .L_92)
	.align		4
.L_92:
        /*0078*/ 	.word	index@(.nv.constant0._Z11cudaAddBiasPfS_S_ii)
        /*007c*/ 	.short	0x0380
        /*007e*/ 	.short	0x0020


	//----- nvinfo : EIATTR_SW_WAR
	.align		4
.L_93:
        /*0080*/ 	.byte	0x04, 0x36
        /*0082*/ 	.short	(.L_95 - .L_94)
.L_94:
        /*0084*/ 	.word	0x00000008
.L_95:


//--------------------- .nv.callgraph             --------------------------
	.section	.nv.callgraph,"",@"SHT_CUDA_CALLGRAPH"
	.align	4
	.sectionentsize	8
	.align		4
        /*0000*/ 	.word	0x00000000
	.align		4
        /*0004*/ 	.word	0xffffffff
	.align		4
        /*0008*/ 	.word	0x00000000
	.align		4
        /*000c*/ 	.word	0xfffffffe
	.align		4
        /*0010*/ 	.word	0x00000000
	.align		4
        /*0014*/ 	.word	0xfffffffd
	.align		4
        /*0018*/ 	.word	0x00000000
	.align		4
        /*001c*/ 	.word	0xfffffffc


//--------------------- .text._Z19cudaAveragePooling2PfS_ii --------------------------
	.section	.text._Z19cudaAveragePooling2PfS_ii,"ax",@progbits
	.align	128
        .global         _Z19cudaAveragePooling2PfS_ii
        .type           _Z19cudaAveragePooling2PfS_ii,@function
        .size           _Z19cudaAveragePooling2PfS_ii,(.L_x_17 - _Z19cudaAveragePooling2PfS_ii)
        .other          _Z19cudaAveragePooling2PfS_ii,@"STO_CUDA_ENTRY STV_DEFAULT"
_Z19cudaAveragePooling2PfS_ii:
.text._Z19cudaAveragePooling2PfS_ii:
[----:B------:R-:W-:Y:S01]  /*0000*/  LDC R1, c[0x0][0x37c] ;  /* 0x0000df00ff017b82 */ /* 0x000fe20000000800 */
[----:B------:R-:W0:Y:S01]  /*0010*/  S2R R10, SR_CTAID.X ;  /* 0x00000000000a7919 */ /* 0x000e220000002500 */
[----:B------:R-:W0:Y:S01]  /*0020*/  LDCU UR4, c[0x0][0x394] ;  /* 0x00007280ff0477ac */ /* 0x000e220008000800 */
[----:B------:R-:W1:Y:S01]  /*0030*/  S2R R13, SR_TID.X ;  /* 0x00000000000d7919 */ /* 0x000e620000002100 */
[----:B------:R-:W2:Y:S01]  /*0040*/  LDCU.64 UR8, c[0x0][0x380] ;  /* 0x00007000ff0877ac */ /* 0x000ea20008000a00 */
[----:B------:R-:W3:Y:S01]  /*0050*/  S2R R15, SR_TID.Y ;  /* 0x00000000000f7919 */ /* 0x000ee20000002200 */
[----:B------:R-:W4:Y:S01]  /*0060*/  LDCU.64 UR6, c[0x0][0x358] ;  /* 0x00006b00ff0677ac */ /* 0x000f220008000a00 */
[----:B0-----:R-:W-:-:S04]  /*0070*/  IMAD R0, R10, UR4, RZ ;  /* 0x000000040a007c24 */ /* 0x001fc8000f8e02ff */
[----:B------:R-:W-:Y:S02]  /*0080*/  IMAD R0, R0, UR4, RZ ;  /* 0x0000000400007c24 */ /* 0x000fe4000f8e02ff */
[----:B-1----:R-:W-:-:S03]  /*0090*/  IMAD R2, R13, UR4, RZ ;  /* 0x000000040d027c24 */ /* 0x002fc6000f8e02ff */
[----:B---3--:R-:W-:Y:S02]  /*00a0*/  LEA R5, P0, R15, R0, 0x1 ;  /* 0x000000000f057211 */ /* 0x008fe400078008ff */
[----:B------:R-:W-:Y:S02]  /*00b0*/  SHF.L.U32 R2, R2, 0x1, RZ ;  /* 0x0000000102027819 */ /* 0x000fe400000006ff */
[----:B------:R-:W-:Y:S02]  /*00c0*/  LEA.HI.X.SX32 R7, R0, RZ, 0x1, P0 ;  /* 0x000000ff00077211 */ /* 0x000fe400000f0eff */
[C---:B------:R-:W-:Y:S02]  /*00d0*/  IADD3 R3, P0, PT, R2.reuse, R5, RZ ;  /* 0x0000000502037210 */ /* 0x040fe40007f1e0ff */
[C---:B------:R-:W-:Y:S02]  /*00e0*/  IADD3 R0, PT, PT, R2.reuse, UR4, RZ ;  /* 0x0000000402007c10 */ /* 0x040fe4000fffe0ff */
[----:B------:R-:W-:-:S02]  /*00f0*/  LEA.HI.X.SX32 R4, R2, R7, 0x1, P0 ;  /* 0x0000000702047211 */ /* 0x000fc400000f0eff */
[C---:B--2---:R-:W-:Y:S02]  /*0100*/  LEA R2, P0, R3.reuse, UR8, 0x2 ;  /* 0x0000000803027c11 */ /* 0x044fe4000f8010ff */
[C---:B------:R-:W-:Y:S02]  /*0110*/  IADD3 R5, P1, PT, R0.reuse, R5, RZ ;  /* 0x0000000500057210 */ /* 0x040fe40007f3e0ff */
[----:B------:R-:W-:Y:S02]  /*0120*/  LEA.HI.X R3, R3, UR9, R4, 0x2, P0 ;  /* 0x0000000903037c11 */ /* 0x000fe400080f1404 */
[----:B------:R-:W-:Y:S02]  /*0130*/  LEA.HI.X.SX32 R6, R0, R7, 0x1, P1 ;  /* 0x0000000700067211 */ /* 0x000fe400008f0eff */
[C---:B------:R-:W-:Y:S01]  /*0140*/  LEA R4, P0, R5.reuse, UR8, 0x2 ;  /* 0x0000000805047c11 */ /* 0x040fe2000f8010ff */
[----:B----4-:R-:W2:Y:S03]  /*0150*/  LDG.E R0, desc[UR6][R2.64] ;  /* 0x0000000602007981 */ /* 0x010ea6000c1e1900 */
[----:B------:R-:W-:Y:S01]  /*0160*/  LEA.HI.X R5, R5, UR9, R6, 0x2, P0 ;  /* 0x0000000905057c11 */ /* 0x000fe200080f1406 */
[----:B------:R-:W3:Y:S01]  /*0170*/  LDG.E R9, desc[UR6][R2.64+0x4] ;  /* 0x0000040602097981 */ /* 0x000ee2000c1e1900 */
[----:B------:R-:W0:Y:S03]  /*0180*/  LDC.64 R6, c[0x0][0x388] ;  /* 0x0000e200ff067b82 */ /* 0x000e260000000a00 */
[----:B------:R-:W4:Y:S04]  /*0190*/  LDG.E R8, desc[UR6][R4.64] ;  /* 0x0000000604087981 */ /* 0x000f28000c1e1900 */
[----:B------:R-:W5:Y:S01]  /*01a0*/  LDG.E R11, desc[UR6][R4.64+0x4] ;  /* 0x00000406040b7981 */ /* 0x000f62000c1e1900 */
[----:B------:R-:W-:-:S04]  /*01b0*/  ULEA.HI UR4, UR4, UR4, URZ, 0x1 ;  /* 0x0000000404047291 */ /* 0x000fc8000f8f08ff */
[----:B------:R-:W-:Y:S01]  /*01c0*/  USHF.R.S32.HI UR4, URZ, 0x1, UR4 ;  /* 0x00000001ff047899 */ /* 0x000fe20008011404 */
[----:B--2---:R-:W-:-:S04]  /*01d0*/  FADD R0, RZ, R0 ;  /* 0x00000000ff007221 */ /* 0x004fc80000000000 */
[----:B---3--:R-:W-:Y:S01]  /*01e0*/  FADD R9, R0, R9 ;  /* 0x0000000900097221 */ /* 0x008fe20000000000 */
[----:B------:R-:W-:-:S03]  /*01f0*/  IMAD R0, R10, UR4, R13 ;  /* 0x000000040a007c24 */ /* 0x000fc6000f8e020d */
[----:B----4-:R-:W-:Y:S01]  /*0200*/  FADD R8, R9, R8 ;  /* 0x0000000809087221 */ /* 0x010fe20000000000 */
[----:B------:R-:W-:-:S03]  /*0210*/  IMAD R9, R0, UR4, R15 ;  /* 0x0000000400097c24 */ /* 0x000fc6000f8e020f */
[----:B-----5:R-:W-:Y:S01]  /*0220*/  FADD R8, R8, R11 ;  /* 0x0000000b08087221 */ /* 0x020fe20000000000 */
[----:B0-----:R-:W-:-:S04]  /*0230*/  IMAD.WIDE R2, R9, 0x4, R6 ;  /* 0x0000000409027825 */ /* 0x001fc800078e0206 */
[----:B------:R-:W-:-:S05]  /*0240*/  FMUL R5, R8, 0.25 ;  /* 0x3e80000008057820 */ /* 0x000fca0000400000 */
[----:B------:R-:W-:Y:S01]  /*0250*/  STG.E desc[UR6][R2.64], R5 ;  /* 0x0000000502007986 */ /* 0x000fe2000c101906 */
[----:B------:R-:W-:Y:S05]  /*0260*/  EXIT ;  /* 0x000000000000794d */ /* 0x000fea0003800000 */
.L_x_0:
[----:B------:R-:W-:-:S00]  /*0270*/  BRA `(.L_x_0) ;  /* 0xfffffffc00fc7947 */ /* 0x000fc0000383ffff */
[----:B------:R-:W-:-:S00]  /*0280*/  NOP ;  /* 0x0000000000007918 */ /* 0x000fc00000000000 */
[----:B------:R-:W-:-:S00]  /*0290*/  NOP ;  /* 0x0000000000007918 */ /* 0x000fc00000000000 */
[----:B------:R-:W-:-:S00]  /*02a0*/  NOP ;  /* 0x0000000000007918 */ /* 0x000fc00000000000 */
[----:B------:R-:W-:-:S00]  /*02b0*/  NOP ;  /* 0x0000000000007918 */ /* 0x000fc00000000000 */
[----:B------:R-:W-:-:S00]  /*02c0*/  NOP ;  /* 0x0000000000007918 */ /* 0x000fc00000000000 */
[----:B------:R-:W-:-:S00]  /*02d0*/  NOP ;  /* 0x0000000000007918 */ /* 0x000fc00000000000 */
[----:B------:R-:W-:-:S00]  /*02e0*/  NOP ;  /* 0x0000000000007918 */ /* 0x000fc00000000000 */
[----:B------:R-:W-:-:S00]  /*02f0*/  NOP ;  /* 0x0000000000007918 */ /* 0x000fc00000000000 */
.L_x_17:


//--------------------- .text._Z10cudaTanh3DPfS_ii --------------------------
	.section	.text._Z10cudaTanh3DPfS_ii,"ax",@progbits
	.align	128
        .global         _Z10cudaTanh3DPfS_ii
        .type           _Z10cudaTanh3DPfS_ii,@function
        .size           _Z10cudaTanh3DPfS_ii,(.L_x_18 - _Z10cudaTanh3DPfS_ii)
        .other          _Z10cudaTanh3DPfS_ii,@"STO_CUDA_ENTRY STV_DEFAULT"
_Z10cudaTanh3DPfS_ii:
.text._Z10cudaTanh3DPfS_ii:
[----:B------:R-:W-:Y:S01]  /*0000*/  LDC R1, c[0x0][0x37c] ;  /* 0x0000df00ff017b82 */ /* 0x000fe20000000800 */
[----:B------:R-:W0:Y:S07]  /*0010*/  S2R R0, SR_TID.X ;  /* 0x0000000000007919 */ /* 0x000e2e0000002100 */
[----:B------:R-:W0:Y:S01]  /*0020*/  S2UR UR6, SR_CTAID.X ;  /* 0x00000000000679c3 */ /* 0x000e220000002500 */
[----:B------:R-:W1:Y:S01]  /*0030*/  LDCU.64 UR4, c[0x0][0x358] ;  /* 0x00006b00ff0477ac */ /* 0x000e620008000a00 */
[----:B------:R-:W2:Y:S06]  /*0040*/  S2R R7, SR_TID.Y ;  /* 0x0000000000077919 */ /* 0x000eac0000002200 */
[----:B------:R-:W0:Y:S08]  /*0050*/  LDC R5, c[0x0][0x394] ;  /* 0x0000e500ff057b82 */ /* 0x000e300000000800 */
[----:B------:R-:W3:Y:S01]  /*0060*/  LDC.64 R2, c[0x0][0x380] ;  /* 0x0000e000ff027b82 */ /* 0x000ee20000000a00 */
[----:B0-----:R-:W-:-:S04]  /*0070*/  IMAD R0, R5, UR6, R0 ;  /* 0x0000000605007c24 */ /* 0x001fc8000f8e0200 */
[----:B--2---:R-:W-:-:S03]  /*0080*/  IMAD R7, R0, R5, R7 ;  /* 0x0000000500077224 */ /* 0x004fc600078e0207 */
[----:B------:R-:W0:Y:S01]  /*0090*/  LDC.64 R4, c[0x0][0x388] ;  /* 0x0000e200ff047b82 */ /* 0x000e220000000a00 */
[----:B---3--:R-:W-:-:S05]  /*00a0*/  IMAD.WIDE R2, R7, 0x4, R2 ;  /* 0x0000000407027825 */ /* 0x008fca00078e0202 */
[----:B-1----:R0:W2:Y:S01]  /*00b0*/  LDG.E R6, desc[UR4][R2.64] ;  /* 0x0000000402067981 */ /* 0x0020a2000c1e1900 */
[----:B------:R-:W-:Y:S01]  /*00c0*/  MOV R10, 0x3c80f082 ;  /* 0x3c80f082000a7802 */ /* 0x000fe20000000f00 */
[----:B------:R-:W-:Y:S02]  /*00d0*/  HFMA2 R9, -RZ, RZ, 1.875, 0 ;  /* 0x3f800000ff097431 */ /* 0x000fe400000001ff */
[----:B0-----:R-:W-:-:S04]  /*00e0*/  IMAD.WIDE R2, R7, 0x4, R4 ;  /* 0x0000000407027825 */ /* 0x001fc800078e0204 */
[C---:B--2---:R-:W-:Y:S01]  /*00f0*/  FMUL R0, |R6|.reuse, 2.8853900432586669922 ;  /* 0x4038aa3b06007820 */ /* 0x044fe20000400200 */
[C---:B------:R-:W-:Y:S01]  /*0100*/  FMUL R11, R6.reuse, R6 ;  /* 0x00000006060b7220 */ /* 0x040fe20000400000 */
[C---:B------:R-:W-:Y:S02]  /*0110*/  FSETP.GE.AND P1, PT, |R6|.reuse, 0.60000002384185791016, PT ;  /* 0x3f19999a0600780b */ /* 0x040fe40003f26200 */
[----:B------:R-:W-:Y:S01]  /*0120*/  FSETP.GE.AND P0, PT, |R6|, 9.010913848876953125, PT ;  /* 0x41102cb40600780b */ /* 0x000fe20003f06200 */
[C---:B------:R-:W-:Y:S01]  /*0130*/  FFMA R10, R11.reuse, R10, -0.052303962409496307373 ;  /* 0xbd563cae0b0a7423 */ /* 0x040fe2000000000a */
[----:B------:R-:W0:Y:S02]  /*0140*/  MUFU.EX2 R0, R0 ;  /* 0x0000000000007308 */ /* 0x000e240000000800 */
[----:B0-----:R-:W-:Y:S01]  /*0150*/  FADD R8, R0, 1 ;  /* 0x3f80000000087421 */ /* 0x001fe20000000000 */
[----:B------:R-:W-:-:S04]  /*0160*/  FFMA R0, R11, R10, 0.1331529766321182251 ;  /* 0x3e0859410b007423 */ /* 0x000fc8000000000a */
[C---:B------:R-:W-:Y:S01]  /*0170*/  FFMA R0, R11.reuse, R0, -0.33332768082618713379 ;  /* 0xbeaaa9ed0b007423 */ /* 0x040fe20000000000 */
[----:B------:R-:W0:Y:S03]  /*0180*/  MUFU.RCP R8, R8 ;  /* 0x0000000800087308 */ /* 0x000e260000001000 */
[----:B------:R-:W-:Y:S01]  /*0190*/  FFMA R11, R11, R0, RZ ;  /* 0x000000000b0b7223 */ /* 0x000fe200000000ff */
[----:B0-----:R-:W-:-:S05]  /*01a0*/  FFMA R9, R8, -2, R9 ;  /* 0xc000000008097823 */ /* 0x001fca0000000009 */
[----:B------:R-:W-:-:S04]  /*01b0*/  FSEL R9, R9, 1, !P0 ;  /* 0x3f80000009097808 */ /* 0x000fc80004000000 */
[--C-:B------:R-:W-:Y:S01]  /*01c0*/  LOP3.LUT R9, R9, 0x80000000, R6.reuse, 0xb8, !PT ;  /* 0x8000000009097812 */ /* 0x100fe200078eb806 */
[----:B------:R-:W-:-:S05]  /*01d0*/  @!P1 FFMA R9, R6, R11, R6 ;  /* 0x0000000b06099223 */ /* 0x000fca0000000006 */
[----:B------:R-:W-:Y:S01]  /*01e0*/  STG.E desc[UR4][R2.64], R9 ;  /* 0x0000000902007986 */ /* 0x000fe2000c101904 */
[----:B------:R-:W-:Y:S05]  /*01f0*/  EXIT ;  /* 0x000000000000794d */ /* 0x000fea0003800000 */
.L_x_1:
        /* <DEDUP_REMOVED lines=16> */
.L_x_18:


//--------------------- .text._Z10cudaConv2DPfS_S_iiii --------------------------
	.section	.text._Z10cudaConv2DPfS_S_iiii,"ax",@progbits
	.align	128
        .global         _Z10cudaConv2DPfS_S_iiii
        .type           _Z10cudaConv2DPfS_S_iiii,@function
        .size           _Z10cudaConv2DPfS_S_iiii,(.L_x_19 - _Z10cudaConv2DPfS_S_iiii)
        .other          _Z10cudaConv2DPfS_S_iiii,@"STO_CUDA_ENTRY STV_DEFAULT"
_Z10cudaConv2DPfS_S_iiii:
.text._Z10cudaConv2DPfS_S_iiii:
[----:B------:R-:W-:Y:S01]  /*0000*/  LDC R1, c[0x0][0x37c] ;  /* 0x0000df00ff017b82 */ /* 0x000fe20000000800 */
[----:B------:R-:W0:Y:S01]  /*0010*/  S2R R3, SR_CgaCtaId ;  /* 0x0000000000037919 */ /* 0x000e220000008800 */
[----:B------:R-:W1:Y:S01]  /*0020*/  LDCU UR8, c[0x0][0x3a4] ;  /* 0x00007480ff0877ac */ /* 0x000e620008000800 */
[----:B------:R-:W-:-:S05]  /*0030*/  MOV R2, 0x400 ;  /* 0x0000040000027802 */ /* 0x000fca0000000f00 */
[----:B------:R-:W2:Y:S01]  /*0040*/  S2UR UR6, SR_CTAID.X ;  /* 0x00000000000679c3 */ /* 0x000ea20000002500 */
[----:B------:R-:W3:Y:S01]  /*0050*/  S2R R0, SR_TID.X ;  /* 0x0000000000007919 */ /* 0x000ee20000002100 */
[----:B------:R-:W4:Y:S06]  /*0060*/  LDCU.64 UR4, c[0x0][0x358] ;  /* 0x00006b00ff0477ac */ /* 0x000f2c0008000a00 */
[----:B------:R-:W2:Y:S01]  /*0070*/  S2UR UR7, SR_CTAID.Y ;  /* 0x00000000000779c3 */ /* 0x000ea20000002600 */
[----:B-1----:R-:W-:-:S04]  /*0080*/  MOV R13, UR8 ;  /* 0x00000008000d7c02 */ /* 0x002fc80008000f00 */
[C---:B------:R-:W-:Y:S01]  /*0090*/  ISETP.GE.AND P0, PT, R13.reuse, 0x1, PT ;  /* 0x000000010d00780c */ /* 0x040fe20003f06270 */
[----:B------:R-:W-:Y:S01]  /*00a0*/  IMAD R7, R13, R13, RZ ;  /* 0x0000000d0d077224 */ /* 0x000fe200078e02ff */
[----:B0-----:R-:W-:-:S05]  /*00b0*/  LEA R2, R3, R2, 0x18 ;  /* 0x0000000203027211 */ /* 0x001fca00078ec0ff */
[----:B------:R-:W-:-:S06]  /*00c0*/  IMAD R3, R7, 0x4, R2 ;  /* 0x0000000407037824 */ /* 0x000fcc00078e0202 */
[----:B----4-:R-:W-:Y:S05]  /*00d0*/  @!P0 BRA `(.L_x_2) ;  /* 0x0000000800148947 */ /* 0x010fea0003800000 */
[----:B------:R-:W3:Y:S01]  /*00e0*/  S2R R5, SR_CTAID.Z ;  /* 0x0000000000057919 */ /* 0x000ee20000002700 */
[----:B------:R-:W2:Y:S01]  /*00f0*/  LDC R8, c[0x0][0x3a0] ;  /* 0x0000e800ff087b82 */ /* 0x000ea20000000800 */
[----:B------:R-:W3:Y:S01]  /*0100*/  LDCU UR8, c[0x0][0x398] ;  /* 0x00007300ff0877ac */ /* 0x000ee20008000800 */
[----:B------:R-:W-:Y:S01]  /*0110*/  HFMA2 R10, -RZ, RZ, 0, 0 ;  /* 0x00000000ff0a7431 */ /* 0x000fe200000001ff */
[----:B------:R-:W-:Y:S01]  /*0120*/  LOP3.LUT R4, R13, 0x7, RZ, 0xc0, !PT ;  /* 0x000000070d047812 */ /* 0x000fe200078ec0ff */
[----:B---3--:R-:W-:Y:S02]  /*0130*/  IMAD R6, R0, UR8, R5 ;  /* 0x0000000800067c24 */ /* 0x008fe4000f8e0205 */
[----:B--2---:R-:W-:Y:S01]  /*0140*/  IMAD R5, R5, R8, UR6 ;  /* 0x0000000605057e24 */ /* 0x004fe2000f8e0208 */
[----:B------:R-:W-:Y:S01]  /*0150*/  LOP3.LUT R8, R13, 0x7ffffff8, RZ, 0xc0, !PT ;  /* 0x7ffffff80d087812 */ /* 0x000fe200078ec0ff */
[----:B------:R-:W-:Y:S01]  /*0160*/  IMAD R6, R7, R6, RZ ;  /* 0x0000000607067224 */ /* 0x000fe200078e02ff */
[----:B------:R-:W-:-:S07]  /*0170*/  LOP3.LUT R7, R13, 0x3, RZ, 0xc0, !PT ;  /* 0x000000030d077812 */ /* 0x000fce00078ec0ff */
.L_x_7:
[----:B01----:R-:W0:Y:S01]  /*0180*/  LDC.64 R12, c[0x0][0x3a0] ;  /* 0x0000e800ff0c7b82 */ /* 0x003e220000000a00 */
[----:B------:R-:W-:Y:S01]  /*0190*/  IMAD.IADD R9, R5, 0x1, R10 ;  /* 0x0000000105097824 */ /* 0x000fe200078e020a */
[----:B------:R-:W-:Y:S02]  /*01a0*/  MOV R22, R10 ;  /* 0x0000000a00167202 */ /* 0x000fe40000000f00 */
[----:B0-----:R-:W-:Y:S01]  /*01b0*/  ISETP.GE.U32.AND P1, PT, R13, 0x8, PT ;  /* 0x000000080d00780c */ /* 0x001fe20003f26070 */
[C---:B------:R-:W-:Y:S02]  /*01c0*/  IMAD R24, R10.reuse, R13, R6 ;  /* 0x0000000d0a187224 */ /* 0x040fe400078e0206 */
[----:B------:R-:W-:Y:S02]  /*01d0*/  VIADD R10, R10, 0x1 ;  /* 0x000000010a0a7836 */ /* 0x000fe40000000000 */
[----:B------:R-:W-:Y:S01]  /*01e0*/  IMAD R12, R9, R12, UR7 ;  /* 0x00000007090c7e24 */ /* 0x000fe2000f8e020c */
[----:B------:R-:W-:-:S02]  /*01f0*/  MOV R9, RZ ;  /* 0x000000ff00097202 */ /* 0x000fc40000000f00 */
[----:B------:R-:W-:-:S05]  /*0200*/  ISETP.NE.AND P0, PT, R10, R13, PT ;  /* 0x0000000d0a00720c */ /* 0x000fca0003f05270 */
[----:B------:R-:W-:Y:S08]  /*0210*/  @!P1 BRA `(.L_x_3) ;  /* 0x0000000000b89947 */ /* 0x000ff00003800000 */
[----:B------:R-:W-:-:S07]  /*0220*/  IMAD.MOV.U32 R9, RZ, RZ, RZ ;  /* 0x000000ffff097224 */ /* 0x000fce00078e00ff */
.L_x_4:
[----:B0-----:R-:W0:Y:S01]  /*0230*/  LDC.64 R16, c[0x0][0x380] ;  /* 0x0000e000ff107b82 */ /* 0x001e220000000a00 */
[----:B------:R-:W-:-:S07]  /*0240*/  IADD3 R11, PT, PT, R12, R9, RZ ;  /* 0x000000090c0b7210 */ /* 0x000fce0007ffe0ff */
[----:B------:R-:W1:Y:S01]  /*0250*/  LDC.64 R14, c[0x0][0x388] ;  /* 0x0000e200ff0e7b82 */ /* 0x000e620000000a00 */
[----:B0-----:R-:W-:-:S04]  /*0260*/  IMAD.WIDE R16, R11, 0x4, R16 ;  /* 0x000000040b107825 */ /* 0x001fc800078e0210 */
[--C-:B------:R-:W-:Y:S01]  /*0270*/  IMAD.IADD R11, R24, 0x1, R9.reuse ;  /* 0x00000001180b7824 */ /* 0x100fe200078e0209 */
[----:B------:R-:W2:Y:S01]  /*0280*/  LDG.E R25, desc[UR4][R16.64] ;  /* 0x0000000410197981 */ /* 0x000ea2000c1e1900 */
[----:B------:R-:W-:Y:S02]  /*0290*/  IMAD R21, R22, R13, R9 ;  /* 0x0000000d16157224 */ /* 0x000fe400078e0209 */
[----:B-1----:R-:W-:Y:S01]  /*02a0*/  IMAD.WIDE R14, R11, 0x4, R14 ;  /* 0x000000040b0e7825 */ /* 0x002fe200078e020e */
[----:B------:R-:W3:Y:S02]  /*02b0*/  LDG.E R29, desc[UR4][R16.64+0x4] ;  /* 0x00000404101d7981 */ /* 0x000ee4000c1e1900 */
[C---:B------:R-:W-:Y:S02]  /*02c0*/  LEA R11, R21.reuse, R2, 0x2 ;  /* 0x00000002150b7211 */ /* 0x040fe400078e10ff */
[----:B------:R-:W4:Y:S04]  /*02d0*/  LDG.E R27, desc[UR4][R14.64] ;  /* 0x000000040e1b7981 */ /* 0x000f28000c1e1900 */
[----:B------:R-:W5:Y:S04]  /*02e0*/  LDG.E R23, desc[UR4][R14.64+0x4] ;  /* 0x000004040e177981 */ /* 0x000f68000c1e1900 */
[----:B------:R-:W5:Y:S04]  /*02f0*/  LDG.E R18, desc[UR4][R16.64+0x8] ;  /* 0x0000080410127981 */ /* 0x000f68000c1e1900 */
[----:B------:R-:W5:Y:S04]  /*0300*/  LDG.E R19, desc[UR4][R14.64+0x8] ;  /* 0x000008040e137981 */ /* 0x000f68000c1e1900 */
[----:B------:R-:W5:Y:S01]  /*0310*/  LDG.E R20, desc[UR4][R16.64+0xc] ;  /* 0x00000c0410147981 */ /* 0x000f62000c1e1900 */
[----:B------:R-:W-:-:S03]  /*0320*/  LEA R26, R21, R3, 0x2 ;  /* 0x00000003151a7211 */ /* 0x000fc600078e10ff */
[----:B------:R-:W5:Y:S04]  /*0330*/  LDG.E R21, desc[UR4][R16.64+0x14] ;  /* 0x0000140410157981 */ /* 0x000f68000c1e1900 */
[----:B------:R-:W5:Y:S04]  /*0340*/  LDG.E R28, desc[UR4][R16.64+0x18] ;  /* 0x00001804101c7981 */ /* 0x000f68000c1e1900 */
[----:B--2---:R-:W-:Y:S04]  /*0350*/  STS [R11], R25 ;  /* 0x000000190b007388 */ /* 0x004fe80000000800 */
[----:B----4-:R-:W-:Y:S04]  /*0360*/  STS [R26], R27 ;  /* 0x0000001b1a007388 */ /* 0x010fe80000000800 */
[----:B---3--:R-:W-:Y:S04]  /*0370*/  STS [R11+0x4], R29 ;  /* 0x0000041d0b007388 */ /* 0x008fe80000000800 */
[----:B-----5:R0:W-:Y:S04]  /*0380*/  STS [R26+0x4], R23 ;  /* 0x000004171a007388 */ /* 0x0201e80000000800 */
[----:B------:R-:W-:Y:S04]  /*0390*/  STS [R11+0x8], R18 ;  /* 0x000008120b007388 */ /* 0x000fe80000000800 */
[----:B------:R1:W-:Y:S04]  /*03a0*/  STS [R26+0x8], R19 ;  /* 0x000008131a007388 */ /* 0x0003e80000000800 */
[----:B0-----:R-:W2:Y:S04]  /*03b0*/  LDG.E R23, desc[UR4][R16.64+0x10] ;  /* 0x0000100410177981 */ /* 0x001ea8000c1e1900 */
[----:B------:R-:W3:Y:S04]  /*03c0*/  LDG.E R27, desc[UR4][R14.64+0x10] ;  /* 0x000010040e1b7981 */ /* 0x000ee8000c1e1900 */
[----:B-1----:R-:W4:Y:S04]  /*03d0*/  LDG.E R19, desc[UR4][R14.64+0xc] ;  /* 0x00000c040e137981 */ /* 0x002f28000c1e1900 */
[----:B------:R-:W5:Y:S04]  /*03e0*/  LDG.E R29, desc[UR4][R14.64+0x14] ;  /* 0x000014040e1d7981 */ /* 0x000f68000c1e1900 */
[----:B------:R-:W5:Y:S04]  /*03f0*/  LDG.E R18, desc[UR4][R14.64+0x18] ;  /* 0x000018040e127981 */ /* 0x000f68000c1e1900 */
[----:B------:R-:W5:Y:S04]  /*0400*/  LDG.E R25, desc[UR4][R16.64+0x1c] ;  /* 0x00001c0410197981 */ /* 0x000f68000c1e1900 */
[----:B------:R0:W-:Y:S04]  /*0410*/  STS [R11+0xc], R20 ;  /* 0x00000c140b007388 */ /* 0x0001e80000000800 */
[----:B0-----:R-:W5:Y:S01]  /*0420*/  LDG.E R20, desc[UR4][R14.64+0x1c] ;  /* 0x00001c040e147981 */ /* 0x001f62000c1e1900 */
[----:B------:R-:W-:-:S05]  /*0430*/  VIADD R9, R9, 0x8 ;  /* 0x0000000809097836 */ /* 0x000fca0000000000 */
[----:B------:R-:W-:Y:S01]  /*0440*/  ISETP.NE.AND P1, PT, R9, R8, PT ;  /* 0x000000080900720c */ /* 0x000fe20003f25270 */
[----:B----4-:R0:W-:Y:S04]  /*0450*/  STS [R26+0xc], R19 ;  /* 0x00000c131a007388 */ /* 0x0101e80000000800 */
[----:B--2---:R0:W-:Y:S04]  /*0460*/  STS [R11+0x10], R23 ;  /* 0x000010170b007388 */ /* 0x0041e80000000800 */
[----:B---3--:R0:W-:Y:S04]  /*0470*/  STS [R26+0x10], R27 ;  /* 0x0000101b1a007388 */ /* 0x0081e80000000800 */
[----:B------:R0:W-:Y:S04]  /*0480*/  STS [R11+0x14], R21 ;  /* 0x000014150b007388 */ /* 0x0001e80000000800 */
[----:B-----5:R0:W-:Y:S04]  /*0490*/  STS [R26+0x14], R29 ;  /* 0x0000141d1a007388 */ /* 0x0201e80000000800 */
[----:B------:R0:W-:Y:S04]  /*04a0*/  STS [R11+0x18], R28 ;  /* 0x0000181c0b007388 */ /* 0x0001e80000000800 */
[----:B------:R0:W-:Y:S04]  /*04b0*/  STS [R26+0x18], R18 ;  /* 0x000018121a007388 */ /* 0x0001e80000000800 */
[----:B------:R0:W-:Y:S04]  /*04c0*/  STS [R11+0x1c], R25 ;  /* 0x00001c190b007388 */ /* 0x0001e80000000800 */
[----:B------:R0:W-:Y:S01]  /*04d0*/  STS [R26+0x1c], R20 ;  /* 0x00001c141a007388 */ /* 0x0001e20000000800 */
[----:B------:R-:W-:Y:S05]  /*04e0*/  @P1 BRA `(.L_x_4) ;  /* 0xfffffffc00501947 */ /* 0x000fea000383ffff */
[----:B------:R-:W-:-:S07]  /*04f0*/  MOV R9, R8 ;  /* 0x0000000800097202 */ /* 0x000fce0000000f00 */
.L_x_3:
[----:B------:R-:W-:-:S13]  /*0500*/  ISETP.NE.AND P1, PT, R4, RZ, PT ;  /* 0x000000ff0400720c */ /* 0x000fda0003f25270 */
[----:B------:R-:W-:Y:S05]  /*0510*/  @!P1 BRA `(.L_x_5) ;  /* 0x0000000400009947 */ /* 0x000fea0003800000 */
[----:B0-----:R-:W-:Y:S02]  /*0520*/  IADD3 R11, PT, PT, R4, -0x1, RZ ;  /* 0xffffffff040b7810 */ /* 0x001fe40007ffe0ff */
[----:B------:R-:W-:Y:S02]  /*0530*/  ISETP.NE.AND P2, PT, R7, RZ, PT ;  /* 0x000000ff0700720c */ /* 0x000fe40003f45270 */
[----:B------:R-:W-:-:S13]  /*0540*/  ISETP.GE.U32.AND P1, PT, R11, 0x3, PT ;  /* 0x000000030b00780c */ /* 0x000fda0003f26070 */
[----:B------:R-:W-:Y:S05]  /*0550*/  @!P1 BRA `(.L_x_6) ;  /* 0x0000000000689947 */ /* 0x000fea0003800000 */
[----:B------:R-:W0:Y:S01]  /*0560*/  LDC.64 R14, c[0x0][0x380] ;  /* 0x0000e000ff0e7b82 */ /* 0x000e220000000a00 */
[----:B------:R-:W-:Y:S01]  /*0570*/  IMAD.IADD R11, R12, 0x1, R9 ;  /* 0x000000010c0b7824 */ /* 0x000fe200078e0209 */
[----:B------:R-:W-:-:S06]  /*0580*/  IADD3 R19, PT, PT, R24, R9, RZ ;  /* 0x0000000918137210 */ /* 0x000fcc0007ffe0ff */
[----:B------:R-:W1:Y:S01]  /*0590*/  LDC.64 R16, c[0x0][0x388] ;  /* 0x0000e200ff107b82 */ /* 0x000e620000000a00 */
[----:B0-----:R-:W-:-:S05]  /*05a0*/  IMAD.WIDE R14, R11, 0x4, R14 ;  /* 0x000000040b0e7825 */ /* 0x001fca00078e020e */
[----:B------:R-:W2:Y:S01]  /*05b0*/  LDG.E R11, desc[UR4][R14.64] ;  /* 0x000000040e0b7981 */ /* 0x000ea2000c1e1900 */
[----:B-1----:R-:W-:-:S03]  /*05c0*/  IMAD.WIDE R16, R19, 0x4, R16 ;  /* 0x0000000413107825 */ /* 0x002fc600078e0210 */
[----:B------:R-:W3:Y:S04]  /*05d0*/  LDG.E R21, desc[UR4][R14.64+0x4] ;  /* 0x000004040e157981 */ /* 0x000ee8000c1e1900 */
[----:B------:R-:W4:Y:S04]  /*05e0*/  LDG.E R19, desc[UR4][R16.64] ;  /* 0x0000000410137981 */ /* 0x000f28000c1e1900 */
[----:B------:R-:W5:Y:S04]  /*05f0*/  LDG.E R23, desc[UR4][R16.64+0x4] ;  /* 0x0000040410177981 */ /* 0x000f68000c1e1900 */
[----:B------:R-:W5:Y:S04]  /*0600*/  LDG.E R25, desc[UR4][R14.64+0x8] ;  /* 0x000008040e197981 */ /* 0x000f68000c1e1900 */
[----:B------:R-:W5:Y:S04]  /*0610*/  LDG.E R27, desc[UR4][R16.64+0x8] ;  /* 0x00000804101b7981 */ /* 0x000f68000c1e1900 */
[----:B------:R-:W5:Y:S04]  /*0620*/  LDG.E R29, desc[UR4][R14.64+0xc] ;  /* 0x00000c040e1d7981 */ /* 0x000f68000c1e1900 */
[----:B------:R-:W5:Y:S01]  /*0630*/  LDG.E R26, desc[UR4][R16.64+0xc] ;  /* 0x00000c04101a7981 */ /* 0x000f62000c1e1900 */
[----:B------:R-:W-:-:S05]  /*0640*/  IMAD R18, R22, R13, R9 ;  /* 0x0000000d16127224 */ /* 0x000fca00078e0209 */
[C---:B------:R-:W-:Y:S01]  /*0650*/  LEA R20, R18.reuse, R2, 0x2 ;  /* 0x0000000212147211 */ /* 0x040fe200078e10ff */
[----:B------:R-:W-:Y:S01]  /*0660*/  IMAD R18, R18, 0x4, R3 ;  /* 0x0000000412127824 */ /* 0x000fe200078e0203 */
[----:B------:R-:W-:-:S03]  /*0670*/  IADD3 R9, PT, PT, R9, 0x4, RZ ;  /* 0x0000000409097810 */ /* 0x000fc60007ffe0ff */
[----:B--2---:R0:W-:Y:S04]  /*0680*/  STS [R20], R11 ;  /* 0x0000000b14007388 */ /* 0x0041e80000000800 */
[----:B----4-:R0:W-:Y:S04]  /*0690*/  STS [R18], R19 ;  /* 0x0000001312007388 */ /* 0x0101e80000000800 */
[----:B---3--:R0:W-:Y:S04]  /*06a0*/  STS [R20+0x4], R21 ;  /* 0x0000041514007388 */ /* 0x0081e80000000800 */
[----:B-----5:R0:W-:Y:S04]  /*06b0*/  STS [R18+0x4], R23 ;  /* 0x0000041712007388 */ /* 0x0201e80000000800 */
[----:B------:R0:W-:Y:S04]  /*06c0*/  STS [R20+0x8], R25 ;  /* 0x0000081914007388 */ /* 0x0001e80000000800 */
[----:B------:R0:W-:Y:S04]  /*06d0*/  STS [R18+0x8], R27 ;  /* 0x0000081b12007388 */ /* 0x0001e80000000800 */
[----:B------:R0:W-:Y:S04]  /*06e0*/  STS [R20+0xc], R29 ;  /* 0x00000c1d14007388 */ /* 0x0001e80000000800 */
[----:B------:R0:W-:Y:S02]  /*06f0*/  STS [R18+0xc], R26 ;  /* 0x00000c1a12007388 */ /* 0x0001e40000000800 */
.L_x_6:
[----:B------:R-:W-:Y:S05]  /*0700*/  @!P2 BRA `(.L_x_5) ;  /* 0x000000000084a947 */ /* 0x000fea0003800000 */
[----:B0-----:R-:W0:Y:S01]  /*0710*/  LDC.64 R18, c[0x0][0x380] ;  /* 0x0000e000ff127b82 */ /* 0x001e220000000a00 */
[----:B------:R-:W-:Y:S02]  /*0720*/  ISETP.NE.AND P1, PT, R7, 0x1, PT ;  /* 0x000000010700780c */ /* 0x000fe40003f25270 */
[----:B------:R-:W-:-:S05]  /*0730*/  LOP3.LUT P2, RZ, R13, 0x1, RZ, 0xc0, !PT ;  /* 0x000000010dff7812 */ /* 0x000fca000784c0ff */
[----:B------:R-:W1:Y:S06]  /*0740*/  LDC.64 R20, c[0x0][0x388] ;  /* 0x0000e200ff147b82 */ /* 0x000e6c0000000a00 */
[----:B------:R-:W-:Y:S01]  /*0750*/  @P1 IADD3 R23, PT, PT, R12, R9, RZ ;  /* 0x000000090c171210 */ /* 0x000fe20007ffe0ff */
[--C-:B------:R-:W-:Y:S01]  /*0760*/  @P1 IMAD R11, R22, R13, R9.reuse ;  /* 0x0000000d160b1224 */ /* 0x100fe200078e0209 */
[----:B------:R-:W2:Y:S01]  /*0770*/  LDC.64 R14, c[0x0][0x380] ;  /* 0x0000e000ff0e7b82 */ /* 0x000ea20000000a00 */
[----:B------:R-:W-:Y:S01]  /*0780*/  @P1 IMAD.IADD R27, R24, 0x1, R9 ;  /* 0x00000001181b1824 */ /* 0x000fe200078e0209 */
[----:B------:R-:W-:-:S05]  /*0790*/  @P1 IADD3 R9, PT, PT, R9, 0x2, RZ ;  /* 0x0000000209091810 */ /* 0x000fca0007ffe0ff */
[----:B------:R-:W-:Y:S01]  /*07a0*/  @P2 IMAD.IADD R25, R24, 0x1, R9 ;  /* 0x0000000118192824 */ /* 0x000fe200078e0209 */
[----:B------:R-:W3:Y:S01]  /*07b0*/  LDC.64 R16, c[0x0][0x388] ;  /* 0x0000e200ff107b82 */ /* 0x000ee20000000a00 */
[----:B0-----:R-:W-:Y:S01]  /*07c0*/  @P1 IMAD.WIDE R18, R23, 0x4, R18 ;  /* 0x0000000417121825 */ /* 0x001fe200078e0212 */
[----:B------:R-:W-:-:S04]  /*07d0*/  @P2 IADD3 R23, PT, PT, R12, R9, RZ ;  /* 0x000000090c172210 */ /* 0x000fc80007ffe0ff */
[----:B------:R-:W4:Y:S01]  /*07e0*/  @P1 LDG.E R12, desc[UR4][R18.64] ;  /* 0x00000004120c1981 */ /* 0x000f22000c1e1900 */
[----:B-1----:R-:W-:-:S03]  /*07f0*/  @P1 IMAD.WIDE R20, R27, 0x4, R20 ;  /* 0x000000041b141825 */ /* 0x002fc600078e0214 */
[----:B------:R-:W5:Y:S04]  /*0800*/  @P1 LDG.E R24, desc[UR4][R18.64+0x4] ;  /* 0x0000040412181981 */ /* 0x000f68000c1e1900 */
[----:B------:R-:W5:Y:S01]  /*0810*/  @P1 LDG.E R27, desc[UR4][R20.64+0x4] ;  /* 0x00000404141b1981 */ /* 0x000f62000c1e1900 */
[----:B--2---:R-:W-:-:S03]  /*0820*/  @P2 IMAD.WIDE R14, R23, 0x4, R14 ;  /* 0x00000004170e2825 */ /* 0x004fc600078e020e */
[----:B------:R-:W2:Y:S04]  /*0830*/  @P1 LDG.E R23, desc[UR4][R20.64] ;  /* 0x0000000414171981 */ /* 0x000ea8000c1e1900 */
[----:B------:R-:W5:Y:S01]  /*0840*/  @P2 LDG.E R14, desc[UR4][R14.64] ;  /* 0x000000040e0e2981 */ /* 0x000f62000c1e1900 */
[----:B---3--:R-:W-:-:S06]  /*0850*/  @P2 IMAD.WIDE R16, R25, 0x4, R16 ;  /* 0x0000000419102825 */ /* 0x008fcc00078e0210 */
[----:B------:R-:W3:Y:S01]  /*0860*/  @P2 LDG.E R16, desc[UR4][R16.64] ;  /* 0x0000000410102981 */ /* 0x000ee2000c1e1900 */
[C---:B------:R-:W-:Y:S01]  /*0870*/  @P1 LEA R25, R11.reuse, R2, 0x2 ;  /* 0x000000020b191211 */ /* 0x040fe200078e10ff */
[----:B------:R-:W-:Y:S01]  /*0880*/  @P2 IMAD R9, R22, R13, R9 ;  /* 0x0000000d16092224 */ /* 0x000fe200078e0209 */
[----:B------:R-:W-:-:S03]  /*0890*/  @P1 LEA R22, R11, R3, 0x2 ;  /* 0x000000030b161211 */ /* 0x000fc600078e10ff */
[C---:B------:R-:W-:Y:S01]  /*08a0*/  @P2 IMAD R11, R9.reuse, 0x4, R2 ;  /* 0x00000004090b2824 */ /* 0x040fe200078e0202 */
[----:B------:R-:W-:Y:S01]  /*08b0*/  @P2 LEA R9, R9, R3, 0x2 ;  /* 0x0000000309092211 */ /* 0x000fe200078e10ff */
[----:B----4-:R1:W-:Y:S04]  /*08c0*/  @P1 STS [R25], R12 ;  /* 0x0000000c19001388 */ /* 0x0103e80000000800 */
[----:B--2---:R1:W-:Y:S04]  /*08d0*/  @P1 STS [R22], R23 ;  /* 0x0000001716001388 */ /* 0x0043e80000000800 */
[----:B-----5:R1:W-:Y:S04]  /*08e0*/  @P1 STS [R25+0x4], R24 ;  /* 0x0000041819001388 */ /* 0x0203e80000000800 */
[----:B------:R1:W-:Y:S04]  /*08f0*/  @P1 STS [R22+0x4], R27 ;  /* 0x0000041b16001388 */ /* 0x0003e80000000800 */
[----:B------:R1:W-:Y:S04]  /*0900*/  @P2 STS [R11], R14 ;  /* 0x0000000e0b002388 */ /* 0x0003e80000000800 */
[----:B---3--:R1:W-:Y:S02]  /*0910*/  @P2 STS [R9], R16 ;  /* 0x0000001009002388 */ /* 0x0083e40000000800 */
.L_x_5:
[----:B------:R-:W-:Y:S05]  /*0920*/  @P0 BRA `(.L_x_7) ;  /* 0xfffffff800140947 */ /* 0x000fea000383ffff */
.L_x_2:
[----:B------:R-:W-:Y:S01]  /*0930*/  BAR.SYNC.DEFER_BLOCKING 0x0 ;  /* 0x0000000000007b1d */ /* 0x000fe20000010000 */
[----:B------:R-:W-:Y:S01]  /*0940*/  ISETP.GE.AND P0, PT, R13, 0x1, PT ;  /* 0x000000010d00780c */ /* 0x000fe20003f06270 */
[----:B01----:R-:W-:-:S12]  /*0950*/  HFMA2 R11, -RZ, RZ, 0, 0 ;  /* 0x00000000ff0b7431 */ /* 0x003fd800000001ff */
[----:B------:R-:W-:Y:S05]  /*0960*/  @!P0 BRA `(.L_x_8) ;  /* 0x00000004006c8947 */ /* 0x000fea0003800000 */
[C---:B------:R-:W-:Y:S01]  /*0970*/  LOP3.LUT R24, R13.reuse, 0x7, RZ, 0xc0, !PT ;  /* 0x000000070d187812 */ /* 0x040fe200078ec0ff */
[----:B------:R-:W-:Y:S01]  /*0980*/  IMAD.MOV.U32 R6, RZ, RZ, RZ ;  /* 0x000000ffff067224 */ /* 0x000fe200078e00ff */
[C---:B------:R-:W-:Y:S02]  /*0990*/  LOP3.LUT R25, R13.reuse, 0x3, RZ, 0xc0, !PT ;  /* 0x000000030d197812 */ /* 0x040fe400078ec0ff */
[----:B------:R-:W-:Y:S01]  /*09a0*/  SHF.L.U32 R5, R13, 0x2, RZ ;  /* 0x000000020d057819 */ /* 0x000fe200000006ff */
[----:B------:R-:W-:Y:S01]  /*09b0*/  VIADD R4, R24, 0xffffffff ;  /* 0xffffffff18047836 */ /* 0x000fe20000000000 */
[----:B------:R-:W-:-:S04]  /*09c0*/  MOV R11, RZ ;  /* 0x000000ff000b7202 */ /* 0x000fc80000000f00 */
[----:B------:R-:W-:Y:S02]  /*09d0*/  ISETP.GE.U32.AND P0, PT, R4, 0x3, PT ;  /* 0x000000030400780c */ /* 0x000fe40003f06070 */
[----:B------:R-:W-:-:S04]  /*09e0*/  LOP3.LUT R4, R13, 0x7ffffff8, RZ, 0xc0, !PT ;  /* 0x7ffffff80d047812 */ /* 0x000fc800078ec0ff */
[----:B------:R-:W-:-:S07]  /*09f0*/  IADD3 R7, PT, PT, -R4, RZ, RZ ;  /* 0x000000ff04077210 */ /* 0x000fce0007ffe1ff */
.L_x_14:
[----:B------:R-:W0:Y:S01]  /*0a00*/  LDC R13, c[0x0][0x3a4] ;  /* 0x0000e900ff0d7b82 */ /* 0x000e220000000800 */
[----:B------:R-:W-:Y:S02]  /*0a10*/  MOV R8, RZ ;  /* 0x000000ff00087202 */ /* 0x000fe40000000f00 */
[----:B0-----:R-:W-:-:S13]  /*0a20*/  ISETP.GE.U32.AND P1, PT, R13, 0x8, PT ;  /* 0x000000080d00780c */ /* 0x001fda0003f26070 */
[----:B------:R-:W-:Y:S05]  /*0a30*/  @!P1 BRA `(.L_x_9) ;  /* 0x00000000008c9947 */ /* 0x000fea0003800000 */
[----:B------:R-:W-:Y:S01]  /*0a40*/  LEA R9, R6, R5, 0x2 ;  /* 0x0000000506097211 */ /* 0x000fe200078e10ff */
[----:B------:R-:W-:Y:S01]  /*0a50*/  VIADD R10, R2, 0x10 ;  /* 0x00000010020a7836 */ /* 0x000fe20000000000 */
[----:B------:R-:W-:-:S03]  /*0a60*/  MOV R8, R7 ;  /* 0x0000000700087202 */ /* 0x000fc60000000f00 */
[--C-:B------:R-:W-:Y:S02]  /*0a70*/  IMAD R9, R9, R13, R10.reuse ;  /* 0x0000000d09097224 */ /* 0x100fe400078e020a */
[----:B------:R-:W-:-:S07]  /*0a80*/  IMAD R10, R5, R6, R10 ;  /* 0x00000006050a7224 */ /* 0x000fce00078e020a */
.L_x_10:
[----:B------:R-:W-:Y:S01]  /*0a90*/  LDS R18, [R10+-0x10] ;  /* 0xfffff0000a127984 */ /* 0x000fe20000000800 */
[----:B------:R-:W-:-:S03]  /*0aa0*/  VIADD R8, R8, 0x8 ;  /* 0x0000000808087836 */ /* 0x000fc60000000000 */
[----:B------:R-:W0:Y:S02]  /*0ab0*/  LDS R20, [R9+-0x10] ;  /* 0xfffff00009147984 */ /* 0x000e240000000800 */
[----:B------:R-:W-:Y:S02]  /*0ac0*/  ISETP.NE.AND P1, PT, R8, RZ, PT ;  /* 0x000000ff0800720c */ /* 0x000fe40003f25270 */
[----:B------:R-:W-:Y:S04]  /*0ad0*/  LDS R21, [R10+-0xc] ;  /* 0xfffff4000a157984 */ /* 0x000fe80000000800 */
[----:B------:R-:W1:Y:S04]  /*0ae0*/  LDS R22, [R9+-0xc] ;  /* 0xfffff40009167984 */ /* 0x000e680000000800 */
[----:B------:R-:W-:Y:S04]  /*0af0*/  LDS R12, [R10+-0x8] ;  /* 0xfffff8000a0c7984 */ /* 0x000fe80000000800 */
[----:B------:R-:W4:Y:S04]  /*0b00*/  LDS R15, [R9+-0x8] ;  /* 0xfffff800090f7984 */ /* 0x000f280000000800 */
[----:B------:R-:W-:Y:S04]  /*0b10*/  LDS R14, [R10+-0x4] ;  /* 0xfffffc000a0e7984 */ /* 0x000fe80000000800 */
[----:B------:R-:W5:Y:S04]  /*0b20*/  LDS R17, [R9+-0x4] ;  /* 0xfffffc0009117984 */ /* 0x000f680000000800 */
[----:B------:R-:W-:Y:S04]  /*0b30*/  LDS R16, [R10] ;  /* 0x000000000a107984 */ /* 0x000fe80000000800 */
[----:B------:R-:W2:Y:S04]  /*0b40*/  LDS R19, [R9] ;  /* 0x0000000009137984 */ /* 0x000ea80000000800 */
[----:B------:R-:W-:Y:S01]  /*0b50*/  LDS R23, [R9+0x8] ;  /* 0x0000080009177984 */ /* 0x000fe20000000800 */
[----:B0-----:R-:W-:-:S03]  /*0b60*/  FFMA R20, R18, R20, R11 ;  /* 0x0000001412147223 */ /* 0x001fc6000000000b */
[----:B------:R-:W-:Y:S04]  /*0b70*/  LDS R11, [R10+0x4] ;  /* 0x000004000a0b7984 */ /* 0x000fe80000000800 */
[----:B------:R-:W0:Y:S01]  /*0b80*/  LDS R18, [R9+0x4] ;  /* 0x0000040009127984 */ /* 0x000e220000000800 */
[----:B-1----:R-:W-:-:S03]  /*0b90*/  FFMA R27, R21, R22, R20 ;  /* 0x00000016151b7223 */ /* 0x002fc60000000014 */
[----:B------:R-:W1:Y:S04]  /*0ba0*/  LDS R22, [R10+0x8] ;  /* 0x000008000a167984 */ /* 0x000e680000000800 */
[----:B------:R3:W-:Y:S01]  /*0bb0*/  LDS R20, [R10+0xc] ;  /* 0x00000c000a147984 */ /* 0x0007e20000000800 */
[----:B----4-:R-:W-:-:S03]  /*0bc0*/  FFMA R15, R12, R15, R27 ;  /* 0x0000000f0c0f7223 */ /* 0x010fc6000000001b */
[----:B------:R4:W1:Y:S01]  /*0bd0*/  LDS R21, [R9+0xc] ;  /* 0x00000c0009157984 */ /* 0x0008620000000800 */
[----:B---3--:R-:W-:Y:S01]  /*0be0*/  IADD3 R10, PT, PT, R10, 0x20, RZ ;  /* 0x000000200a0a7810 */ /* 0x008fe20007ffe0ff */
[----:B-----5:R-:W-:Y:S01]  /*0bf0*/  FFMA R15, R14, R17, R15 ;  /* 0x000000110e0f7223 */ /* 0x020fe2000000000f */
[----:B----4-:R-:W-:-:S03]  /*0c00*/  IADD3 R9, PT, PT, R9, 0x20, RZ ;  /* 0x0000002009097810 */ /* 0x010fc60007ffe0ff */
[----:B--2---:R-:W-:-:S04]  /*0c10*/  FFMA R16, R16, R19, R15 ;  /* 0x0000001310107223 */ /* 0x004fc8000000000f */
[----:B0-----:R-:W-:-:S04]  /*0c20*/  FFMA R11, R11, R18, R16 ;  /* 0x000000120b0b7223 */ /* 0x001fc80000000010 */
[----:B-1----:R-:W-:-:S04]  /*0c30*/  FFMA R11, R22, R23, R11 ;  /* 0x00000017160b7223 */ /* 0x002fc8000000000b */
[----:B------:R-:W-:Y:S01]  /*0c40*/  FFMA R11, R20, R21, R11 ;  /* 0x00000015140b7223 */ /* 0x000fe2000000000b */
[----:B------:R-:W-:Y:S06]  /*0c50*/  @P1 BRA `(.L_x_10) ;  /* 0xfffffffc008c1947 */ /* 0x000fec000383ffff */
[----:B------:R-:W-:-:S07]  /*0c60*/  IMAD.MOV.U32 R8, RZ, RZ, R4 ;  /* 0x000000ffff087224 */ /* 0x000fce00078e0004 */
.L_x_9:
[----:B------:R-:W-:-:S13]  /*0c70*/  ISETP.NE.AND P1, PT, R24, RZ, PT ;  /* 0x000000ff1800720c */ /* 0x000fda0003f25270 */
[----:B------:R-:W-:Y:S05]  /*0c80*/  @!P1 BRA `(.L_x_11) ;  /* 0x0000000000989947 */ /* 0x000fea0003800000 */
[----:B------:R-:W-:Y:S01]  /*0c90*/  ISETP.NE.AND P1, PT, R25, RZ, PT ;  /* 0x000000ff1900720c */ /* 0x000fe20003f25270 */
[----:B------:R-:W-:-:S12]  /*0ca0*/  @!P0 BRA `(.L_x_12) ;  /* 0x0000000000408947 */ /* 0x000fd80003800000 */
[----:B------:R-:W-:Y:S02]  /*0cb0*/  IMAD R9, R6, R13, R8 ;  /* 0x0000000d06097224 */ /* 0x000fe400078e0208 */
[----:B------:R-:W-:-:S03]  /*0cc0*/  VIADD R8, R8, 0x4 ;  /* 0x0000000408087836 */ /* 0x000fc60000000000 */
[C---:B------:R-:W-:Y:S02]  /*0cd0*/  LEA R10, R9.reuse, R2, 0x2 ;  /* 0x00000002090a7211 */ /* 0x040fe400078e10ff */
[----:B------:R-:W-:-:S03]  /*0ce0*/  LEA R9, R9, R3, 0x2 ;  /* 0x0000000309097211 */ /* 0x000fc600078e10ff */
[----:B------:R-:W-:Y:S04]  /*0cf0*/  LDS R12, [R10] ;  /* 0x000000000a0c7984 */ /* 0x000fe80000000800 */
[----:B------:R-:W0:Y:S04]  /*0d00*/  LDS R14, [R9] ;  /* 0x00000000090e7984 */ /* 0x000e280000000800 */
[----:B------:R-:W-:Y:S04]  /*0d10*/  LDS R15, [R10+0x4] ;  /* 0x000004000a0f7984 */ /* 0x000fe80000000800 */
[----:B------:R-:W1:Y:S04]  /*0d20*/  LDS R16, [R9+0x4] ;  /* 0x0000040009107984 */ /* 0x000e680000000800 */
[----:B------:R-:W-:Y:S04]  /*0d30*/  LDS R17, [R10+0x8] ;  /* 0x000008000a117984 */ /* 0x000fe80000000800 */
[----:B------:R-:W4:Y:S04]  /*0d40*/  LDS R18, [R9+0x8] ;  /* 0x0000080009127984 */ /* 0x000f280000000800 */
[----:B------:R-:W-:Y:S04]  /*0d50*/  LDS R19, [R10+0xc] ;  /* 0x00000c000a137984 */ /* 0x000fe80000000800 */
[----:B------:R-:W5:Y:S01]  /*0d60*/  LDS R20, [R9+0xc] ;  /* 0x00000c0009147984 */ /* 0x000f620000000800 */
[----:B0-----:R-:W-:-:S04]  /*0d70*/  FFMA R12, R12, R14, R11 ;  /* 0x0000000e0c0c7223 */ /* 0x001fc8000000000b */
[----:B-1----:R-:W-:-:S04]  /*0d80*/  FFMA R12, R15, R16, R12 ;  /* 0x000000100f0c7223 */ /* 0x002fc8000000000c */
[----:B----4-:R-:W-:-:S04]  /*0d90*/  FFMA R12, R17, R18, R12 ;  /* 0x00000012110c7223 */ /* 0x010fc8000000000c */
[----:B-----5:R-:W-:-:S07]  /*0da0*/  FFMA R11, R19, R20, R12 ;  /* 0x00000014130b7223 */ /* 0x020fce000000000c */
.L_x_12:
[----:B------:R-:W-:Y:S05]  /*0db0*/  @!P1 BRA `(.L_x_11) ;  /* 0x00000000004c9947 */ /* 0x000fea0003800000 */
[----:B------:R-:W-:Y:S02]  /*0dc0*/  ISETP.NE.AND P1, PT, R25, 0x1, PT ;  /* 0x000000011900780c */ /* 0x000fe40003f25270 */
[----:B------:R-:W-:-:S11]  /*0dd0*/  LOP3.LUT P2, RZ, R13, 0x1, RZ, 0xc0, !PT ;  /* 0x000000010dff7812 */ /* 0x000fd6000784c0ff */
[----:B------:R-:W-:Y:S05]  /*0de0*/  @!P1 BRA `(.L_x_13) ;  /* 0x0000000000289947 */ /* 0x000fea0003800000 */
[----:B------:R-:W-:Y:S02]  /*0df0*/  IMAD R9, R6, R13, R8 ;  /* 0x0000000d06097224 */ /* 0x000fe400078e0208 */
[----:B------:R-:W-:-:S03]  /*0e00*/  VIADD R8, R8, 0x2 ;  /* 0x0000000208087836 */ /* 0x000fc60000000000 */
[C---:B------:R-:W-:Y:S02]  /*0e10*/  LEA R10, R9.reuse, R2, 0x2 ;  /* 0x00000002090a7211 */ /* 0x040fe400078e10ff */
[----:B------:R-:W-:-:S03]  /*0e20*/  LEA R9, R9, R3, 0x2 ;  /* 0x0000000309097211 */ /* 0x000fc600078e10ff */
[----:B------:R-:W-:Y:S04]  /*0e30*/  LDS R12, [R10] ;  /* 0x000000000a0c7984 */ /* 0x000fe80000000800 */
[----:B------:R-:W0:Y:S04]  /*0e40*/  LDS R14, [R9] ;  /* 0x00000000090e7984 */ /* 0x000e280000000800 */
[----:B------:R-:W-:Y:S04]  /*0e50*/  LDS R16, [R10+0x4] ;  /* 0x000004000a107984 */ /* 0x000fe80000000800 */
[----:B------:R-:W1:Y:S01]  /*0e60*/  LDS R15, [R9+0x4] ;  /* 0x00000400090f7984 */ /* 0x000e620000000800 */
[----:B0-----:R-:W-:-:S04]  /*0e70*/  FFMA R11, R12, R14, R11 ;  /* 0x0000000e0c0b7223 */ /* 0x001fc8000000000b */
[----:B-1----:R-:W-:-:S07]  /*0e80*/  FFMA R11, R16, R15, R11 ;  /* 0x0000000f100b7223 */ /* 0x002fce000000000b */
.L_x_13:
[----:B------:R-:W-:-:S05]  /*0e90*/  @P2 IMAD R8, R6, R13, R8 ;  /* 0x0000000d06082224 */ /* 0x000fca00078e0208 */
[C---:B------:R-:W-:Y:S02]  /*0ea0*/  @P2 LEA R10, R8.reuse, R3, 0x2 ;  /* 0x00000003080a2211 */ /* 0x040fe400078e10ff */
[----:B------:R-:W-:-:S04]  /*0eb0*/  @P2 LEA R9, R8, R2, 0x2 ;  /* 0x0000000208092211 */ /* 0x000fc800078e10ff */
[----:B------:R-:W-:Y:S04]  /*0ec0*/  @P2 LDS R10, [R10] ;  /* 0x000000000a0a2984 */ /* 0x000fe80000000800 */
[----:B------:R-:W0:Y:S02]  /*0ed0*/  @P2 LDS R8, [R9] ;  /* 0x0000000009082984 */ /* 0x000e240000000800 */
[----:B0-----:R-:W-:-:S07]  /*0ee0*/  @P2 FFMA R11, R8, R10, R11 ;  /* 0x0000000a080b2223 */ /* 0x001fce000000000b */
.L_x_11:
[----:B------:R-:W-:-:S05]  /*0ef0*/  VIADD R6, R6, 0x1 ;  /* 0x0000000106067836 */ /* 0x000fca0000000000 */
[----:B------:R-:W-:-:S13]  /*0f00*/  ISETP.NE.AND P1, PT, R6, R13, PT ;  /* 0x0000000d0600720c */ /* 0x000fda0003f25270 */
[----:B------:R-:W-:Y:S05]  /*0f10*/  @P1 BRA `(.L_x_14) ;  /* 0xfffffff800b81947 */ /* 0x000fea000383ffff */
.L_x_8:
[----:B------:R-:W0:Y:S01]  /*0f20*/  LDCU UR8, c[0x0][0x3a0] ;  /* 0x00007400ff0877ac */ /* 0x000e220008000800 */
[----:B------:R-:W1:Y:S01]  /*0f30*/  LDC.64 R2, c[0x0][0x390] ;  /* 0x0000e400ff027b82 */ /* 0x000e620000000a00 */
[----:B0-----:R-:W-:-:S05]  /*0f40*/  IADD3 R13, PT, PT, -R13, UR8, RZ ;  /* 0x000000080d0d7c10 */ /* 0x001fca000fffe1ff */
[----:B---3--:R-:W-:-:S05]  /*0f50*/  IMAD R0, R13, R0, R0 ;  /* 0x000000000d007224 */ /* 0x008fca00078e0200 */
[----:B--2---:R-:W-:-:S05]  /*0f60*/  IADD3 R0, PT, PT, R0, UR6, RZ ;  /* 0x0000000600007c10 */ /* 0x004fca000fffe0ff */
[----:B------:R-:W-:-:S05]  /*0f70*/  IMAD R0, R13, R0, R0 ;  /* 0x000000000d007224 */ /* 0x000fca00078e0200 */
[----:B------:R-:W-:-:S05]  /*0f80*/  IADD3 R5, PT, PT, R0, UR7, RZ ;  /* 0x0000000700057c10 */ /* 0x000fca000fffe0ff */
[----:B-1----:R-:W-:-:S05]  /*0f90*/  IMAD.WIDE R2, R5, 0x4, R2 ;  /* 0x0000000405027825 */ /* 0x002fca00078e0202 */
[----:B------:R-:W2:Y:S02]  /*0fa0*/  LDG.E R0, desc[UR4][R2.64] ;  /* 0x0000000402007981 */ /* 0x000ea4000c1e1900 */
[----:B--2---:R-:W-:-:S05]  /*0fb0*/  FADD R11, R0, R11 ;  /* 0x0000000b000b7221 */ /* 0x004fca0000000000 */
[----:B------:R-:W-:Y:S01]  /*0fc0*/  STG.E desc[UR4][R2.64], R11 ;  /* 0x0000000b02007986 */ /* 0x000fe2000c101904 */
[----:B------:R-:W-:Y:S05]  /*0fd0*/  EXIT ;  /* 0x000000000000794d */ /* 0x000fea0003800000 */
.L_x_15:
        /* <DEDUP_REMOVED lines=10> */
.L_x_19:


//--------------------- .text._Z11cudaAddBiasPfS_S_ii --------------------------
	.section	.text._Z11cudaAddBiasPfS_S_ii,"ax",@progbits
	.align	128
        .global         _Z11cudaAddBiasPfS_S_ii
        .type           _Z11cudaAddBiasPfS_S_ii,@function
        .size           _Z11cudaAddBiasPfS_S_ii,(.L_x_20 - _Z11cudaAddBiasPfS_S_ii)
        .other          _Z11cudaAddBiasPfS_S_ii,@"STO_CUDA_ENTRY STV_DEFAULT"
_Z11cudaAddBiasPfS_S_ii:
.text._Z11cudaAddBiasPfS_S_ii:
[----:B------:R-:W-:Y:S01]  /*0000*/  LDC R1, c[0x0][0x37c] ;  /* 0x0000df00ff017b82 */ /* 0x000fe20000000800 */
[----:B------:R-:W0:Y:S01]  /*0010*/  S2R R7, SR_CTAID.X ;  /* 0x0000000000077919 */ /* 0x000e220000002500 */
[----:B------:R-:W1:Y:S06]  /*0020*/  LDCU UR6, c[0x0][0x39c] ;  /* 0x00007380ff0677ac */ /* 0x000e6c0008000800 */
[----:B------:R-:W0:Y:S01]  /*0030*/  LDC.64 R4, c[0x0][0x388] ;  /* 0x0000e200ff047b82 */ /* 0x000e220000000a00 */
[----:B------:R-:W1:Y:S01]  /*0040*/  S2R R0, SR_TID.X ;  /* 0x0000000000007919 */ /* 0x000e620000002100 */
[----:B------:R-:W2:Y:S01]  /*0050*/  LDCU.64 UR4, c[0x0][0x358] ;  /* 0x00006b00ff0477ac */ /* 0x000ea20008000a00 */
[----:B------:R-:W3:Y:S05]  /*0060*/  S2R R9, SR_TID.Y ;  /* 0x0000000000097919 */ /* 0x000eea0000002200 */
[----:B------:R-:W4:Y:S01]  /*0070*/  LDC.64 R2, c[0x0][0x380] ;  /* 0x0000e000ff027b82 */ /* 0x000f220000000a00 */
[----:B0-----:R-:W-:-:S04]  /*0080*/  IMAD.WIDE.U32 R4, R7, 0x4, R4 ;  /* 0x0000000407047825 */ /* 0x001fc800078e0004 */
[----:B-1----:R-:W-:Y:S02]  /*0090*/  IMAD R0, R7, UR6, R0 ;  /* 0x0000000607007c24 */ /* 0x002fe4000f8e0200 */
[----:B--2---:R-:W2:Y:S01]  /*00a0*/  LDG.E R5, desc[UR4][R4.64] ;  /* 0x0000000404057981 */ /* 0x004ea2000c1e1900 */
[----:B------:R-:W0:Y:S01]  /*00b0*/  LDC.64 R6, c[0x0][0x390] ;  /* 0x0000e400ff067b82 */ /* 0x000e220000000a00 */
[----:B---3--:R-:W-:-:S04]  /*00c0*/  IMAD R9, R0, UR6, R9 ;  /* 0x0000000600097c24 */ /* 0x008fc8000f8e0209 */
[----:B----4-:R-:W-:-:S06]  /*00d0*/  IMAD.WIDE R2, R9, 0x4, R2 ;  /* 0x0000000409027825 */ /* 0x010fcc00078e0202 */
[----:B------:R-:W2:Y:S01]  /*00e0*/  LDG.E R2, desc[UR4][R2.64] ;  /* 0x0000000402027981 */ /* 0x000ea2000c1e1900 */
[----:B0-----:R-:W-:-:S04]  /*00f0*/  IMAD.WIDE R6, R9, 0x4, R6 ;  /* 0x0000000409067825 */ /* 0x001fc800078e0206 */
[----:B--2---:R-:W-:-:S05]  /*0100*/  FADD R9, R2, R5 ;  /* 0x0000000502097221 */ /* 0x004fca0000000000 */
[----:B------:R-:W-:Y:S01]  /*0110*/  STG.E desc[UR4][R6.64], R9 ;  /* 0x0000000906007986 */ /* 0x000fe2000c101904 */
[----:B------:R-:W-:Y:S05]  /*0120*/  EXIT ;  /* 0x000000000000794d */ /* 0x000fea0003800000 */
.L_x_16:
        /* <DEDUP_REMOVED lines=13> */
.L_x_20:


//--------------------- .nv.shared._Z19cudaAveragePooling2PfS_ii --------------------------
	.section	.nv.shared._Z19cudaAveragePooling2PfS_ii,"aw",@nobits
	.sectionflags	@""
	.align	16
	.zero		1024


//--------------------- .nv.shared.reserved.0     --------------------------
	.section	.nv.shared.reserved.0,"aw",@nobits
	.weak		__nv_reservedSMEM_offset_0_alias
	.size		__nv_reservedSMEM_offset_0_alias, 0, 64
	.other		__nv_reservedSMEM_offset_0_alias,@"STO_CUDA_RESERVED_SHARED STV_DEFAULT"
__nv_reservedSMEM_offset_0_alias:
	.zero		0
	.zero		64


//--------------------- .nv.shared._Z10cudaTanh3DPfS_ii --------------------------
	.section	.nv.shared._Z10cudaTanh3DPfS_ii,"aw",@nobits
	.sectionflags	@""
	.align	16
	.zero		1024


//--------------------- .nv.shared._Z10cudaConv2DPfS_S_iiii --------------------------
	.section	.nv.shared._Z10cudaConv2DPfS_S_iiii,"aw",@nobits
	.sectionflags	@""
	.align	16
	.zero		1024


//--------------------- .nv.shared._Z11cudaAddBiasPfS_S_ii --------------------------
	.section	.nv.shared._Z11cudaAddBiasPfS_S_ii,"aw",@nobits
	.sectionflags	@""
	.align	16
	.zero		1024


//--------------------- .nv.constant0._Z19cudaAveragePooling2PfS_ii --------------------------
	.section	.nv.constant0._Z19cudaAveragePooling2PfS_ii,"a",@progbits
	.sectionflags	@""
	.align	4
.nv.constant0._Z19cudaAveragePooling2PfS_ii:
	.zero		920


//--------------------- .nv.constant0._Z10cudaTanh3DPfS_ii --------------------------
	.section	.nv.constant0._Z10cudaTanh3DPfS_ii,"a",@progbits
	.sectionflags	@""
	.align	4
.nv.constant0._Z10cudaTanh3DPfS_ii:
	.zero		920


//--------------------- .nv.constant0._Z10cudaConv2DPfS_S_iiii --------------------------
	.section	.nv.constant0._Z10cudaConv2DPfS_S_iiii,"a",@progbits
	.sectionflags	@""
	.align	4
.nv.constant0._Z10cudaConv2DPfS_S_iiii:
	.zero		936


//--------------------- .nv.constant0._Z11cudaAddBiasPfS_S_ii --------------------------
	.section	.nv.constant0._Z11cudaAddBiasPfS_S_ii,"a",@progbits
	.sectionflags	@""
	.align	4
.nv.constant0._Z11cudaAddBiasPfS_S_ii:
	.zero		928


//--------------------- SYMBOLS --------------------------

	.type		.nv.reservedSmem.offset0,@object
	.size		.nv.reservedSmem.offset0,0x4
	.type		.nv.reservedSmem.cap,@object
	.size		.nv.reservedSmem.cap,0x4
